	.headerflags	@"EF_CUDA_TEXMODE_UNIFIED EF_CUDA_64BIT_ADDRESS EF_CUDA_SM86 EF_CUDA_VIRTUAL_SM(EF_CUDA_SM86)"
	.elftype	@"ET_EXEC"


//--------------------- .nv.info                  --------------------------
	.section	.nv.info,"",@"SHT_CUDA_INFO"
	.align	4


	//----- nvinfo : EIATTR_REGCOUNT
	.align		4
        /*0000*/ 	.byte	0x04, 0x2f
        /*0002*/ 	.short	(.L_2 - .L_1)
	.align		4
.L_1:
        /*0004*/ 	.word	index@(triton_red_fused__to_copy_add_amax_amin_clamp_mul_native_layer_norm_reciprocal_1)
        /*0008*/ 	.word	0x0000007e


	//----- nvinfo : EIATTR_MIN_STACK_SIZE
	.align		4
.L_2:
        /*000c*/ 	.byte	0x04, 0x12
        /*000e*/ 	.short	(.L_4 - .L_3)
	.align		4
.L_3:
        /*0010*/ 	.word	index@(triton_red_fused__to_copy_add_amax_amin_clamp_mul_native_layer_norm_reciprocal_1)
        /*0014*/ 	.word	0x00000000


	//----- nvinfo : EIATTR_FRAME_SIZE
	.align		4
.L_4:
        /*0018*/ 	.byte	0x04, 0x11
        /*001a*/ 	.short	(.L_6 - .L_5)
	.align		4
.L_5:
        /*001c*/ 	.word	index@(triton_red_fused__to_copy_add_amax_amin_clamp_mul_native_layer_norm_reciprocal_1)
        /*0020*/ 	.word	0x00000000


	//----- nvinfo : EIATTR_MIN_STACK_SIZE
	.align		4
.L_6:
        /*0024*/ 	.byte	0x04, 0x12
        /*0026*/ 	.short	(.L_8 - .L_7)
	.align		4
.L_7:
        /*0028*/ 	.word	index@(triton_red_fused__to_copy_add_amax_amin_clamp_mul_native_layer_norm_reciprocal_1)
        /*002c*/ 	.word	0x00000000
.L_8:


//--------------------- .nv.info.triton_red_fused__to_copy_add_amax_amin_clamp_mul_native_layer_norm_reciprocal_1 --------------------------
	.section	.nv.info.triton_red_fused__to_copy_add_amax_amin_clamp_mul_native_layer_norm_reciprocal_1,"",@"SHT_CUDA_INFO"
	.sectionflags	@""
	.align	4


	//----- nvinfo : EIATTR_CUDA_API_VERSION
	.align		4
        /*0000*/ 	.byte	0x04, 0x37
        /*0002*/ 	.short	(.L_10 - .L_9)
.L_9:
        /*0004*/ 	.word	0x0000007c


	//----- nvinfo : EIATTR_SW2861232_WAR
	.align		4
.L_10:
        /*0008*/ 	.byte	0x01, 0x35
	.zero		2


	//----- nvinfo : EIATTR_PARAM_CBANK
	.align		4
        /*000c*/ 	.byte	0x04, 0x0a
        /*000e*/ 	.short	(.L_12 - .L_11)
	.align		4
.L_11:
        /*0010*/ 	.word	index@(.nv.constant0.triton_red_fused__to_copy_add_amax_amin_clamp_mul_native_layer_norm_reciprocal_1)
        /*0014*/ 	.short	0x0160
        /*0016*/ 	.short	0x0090


	//----- nvinfo : EIATTR_CBANK_PARAM_SIZE
	.align		4
.L_12:
        /*0018*/ 	.byte	0x03, 0x19
        /*001a*/ 	.short	0x0090


	//----- nvinfo : EIATTR_KPARAM_INFO
	.align		4
        /*001c*/ 	.byte	0x04, 0x17
        /*001e*/ 	.short	(.L_14 - .L_13)
.L_13:
        /*0020*/ 	.word	0x00000000
        /*0024*/ 	.short	0x0012
        /*0026*/ 	.short	0x0088
        /*0028*/ 	.byte	0x00, 0xf4, 0x21, 0x00


	//----- nvinfo : EIATTR_KPARAM_INFO
	.align		4
.L_14:
        /*002c*/ 	.byte	0x04, 0x17
        /*002e*/ 	.short	(.L_16 - .L_15)
.L_15:
        /*0030*/ 	.word	0x00000000
        /*0034*/ 	.short	0x0011
        /*0036*/ 	.short	0x0084
        /*0038*/ 	.byte	0x00, 0xf0, 0x11, 0x00


	//----- nvinfo : EIATTR_KPARAM_INFO
	.align		4
.L_16:
        /*003c*/ 	.byte	0x04, 0x17
        /*003e*/ 	.short	(.L_18 - .L_17)
.L_17:
        /*0040*/ 	.word	0x00000000
        /*0044*/ 	.short	0x0010
        /*0046*/ 	.short	0x0080
        /*0048*/ 	.byte	0x00, 0xf0, 0x11, 0x00


	//----- nvinfo : EIATTR_KPARAM_INFO
	.align		4
.L_18:
        /*004c*/ 	.byte	0x04, 0x17
        /*004e*/ 	.short	(.L_20 - .L_19)
.L_19:
        /*0050*/ 	.word	0x00000000
        /*0054*/ 	.short	0x000f
        /*0056*/ 	.short	0x0078
        /*0058*/ 	.byte	0x00, 0xf4, 0x21, 0x00


	//----- nvinfo : EIATTR_KPARAM_INFO
	.align		4
.L_20:
        /*005c*/ 	.byte	0x04, 0x17
        /*005e*/ 	.short	(.L_22 - .L_21)
.L_21:
        /*0060*/ 	.word	0x00000000
        /*0064*/ 	.short	0x000e
        /*0066*/ 	.short	0x0070
        /*0068*/ 	.byte	0x00, 0xf4, 0x21, 0x00


	//----- nvinfo : EIATTR_KPARAM_INFO
	.align		4
.L_22:
        /*006c*/ 	.byte	0x04, 0x17
        /*006e*/ 	.short	(.L_24 - .L_23)
.L_23:
        /*0070*/ 	.word	0x00000000
        /*0074*/ 	.short	0x000d
        /*0076*/ 	.short	0x0068
        /*0078*/ 	.byte	0x00, 0xf4, 0x21, 0x00


	//----- nvinfo : EIATTR_KPARAM_INFO
	.align		4
.L_24:
        /*007c*/ 	.byte	0x04, 0x17
        /*007e*/ 	.short	(.L_26 - .L_25)
.L_25:
        /*0080*/ 	.word	0x00000000
        /*0084*/ 	.short	0x000c
        /*0086*/ 	.short	0x0060
        /*0088*/ 	.byte	0x00, 0xf4, 0x21, 0x00


	//----- nvinfo : EIATTR_KPARAM_INFO
	.align		4
.L_26:
        /*008c*/ 	.byte	0x04, 0x17
        /*008e*/ 	.short	(.L_28 - .L_27)
.L_27:
        /*0090*/ 	.word	0x00000000
        /*0094*/ 	.short	0x000b
        /*0096*/ 	.short	0x0058
        /*0098*/ 	.byte	0x00, 0xf4, 0x21, 0x00


	//----- nvinfo : EIATTR_KPARAM_INFO
	.align		4
.L_28:
        /*009c*/ 	.byte	0x04, 0x17
        /*009e*/ 	.short	(.L_30 - .L_29)
.L_29:
        /*00a0*/ 	.word	0x00000000
        /*00a4*/ 	.short	0x000a
        /*00a6*/ 	.short	0x0050
        /*00a8*/ 	.byte	0x00, 0xf4, 0x21, 0x00


	//----- nvinfo : EIATTR_KPARAM_INFO
	.align		4
.L_30:
        /*00ac*/ 	.byte	0x04, 0x17
        /*00ae*/ 	.short	(.L_32 - .L_31)
.L_31:
        /*00b0*/ 	.word	0x00000000
        /*00b4*/ 	.short	0x0009
        /*00b6*/ 	.short	0x0048
        /*00b8*/ 	.byte	0x00, 0xf4, 0x21, 0x00


	//----- nvinfo : EIATTR_KPARAM_INFO
	.align		4
.L_32:
        /*00bc*/ 	.byte	0x04, 0x17
        /*00be*/ 	.short	(.L_34 - .L_33)
.L_33:
        /*00c0*/ 	.word	0x00000000
        /*00c4*/ 	.short	0x0008
        /*00c6*/ 	.short	0x0040
        /*00c8*/ 	.byte	0x00, 0xf4, 0x21, 0x00


	//----- nvinfo : EIATTR_KPARAM_INFO
	.align		4
.L_34:
        /*00cc*/ 	.byte	0x04, 0x17
        /*00ce*/ 	.short	(.L_36 - .L_35)
.L_35:
        /*00d0*/ 	.word	0x00000000
        /*00d4*/ 	.short	0x0007
        /*00d6*/ 	.short	0x0038
        /*00d8*/ 	.byte	0x00, 0xf4, 0x21, 0x00


	//----- nvinfo : EIATTR_KPARAM_INFO
	.align		4
.L_36:
        /*00dc*/ 	.byte	0x04, 0x17
        /*00de*/ 	.short	(.L_38 - .L_37)
.L_37:
        /*00e0*/ 	.word	0x00000000
        /*00e4*/ 	.short	0x0006
        /*00e6*/ 	.short	0x0030
        /*00e8*/ 	.byte	0x00, 0xf4, 0x21, 0x00


	//----- nvinfo : EIATTR_KPARAM_INFO
	.align		4
.L_38:
        /*00ec*/ 	.byte	0x04, 0x17
        /*00ee*/ 	.short	(.L_40 - .L_39)
.L_39:
        /*00f0*/ 	.word	0x00000000
        /*00f4*/ 	.short	0x0005
        /*00f6*/ 	.short	0x0028
        /*00f8*/ 	.byte	0x00, 0xf4, 0x21, 0x00


	//----- nvinfo : EIATTR_KPARAM_INFO
	.align		4
.L_40:
        /*00fc*/ 	.byte	0x04, 0x17
        /*00fe*/ 	.short	(.L_42 - .L_41)
.L_41:
        /*0100*/ 	.word	0x00000000
        /*0104*/ 	.short	0x0004
        /*0106*/ 	.short	0x0020
        /*0108*/ 	.byte	0x00, 0xf4, 0x21, 0x00


	//----- nvinfo : EIATTR_KPARAM_INFO
	.align		4
.L_42:
        /*010c*/ 	.byte	0x04, 0x17
        /*010e*/ 	.short	(.L_44 - .L_43)
.L_43:
        /*0110*/ 	.word	0x00000000
        /*0114*/ 	.short	0x0003
        /*0116*/ 	.short	0x0018
        /*0118*/ 	.byte	0x00, 0xf4, 0x21, 0x00


	//----- nvinfo : EIATTR_KPARAM_INFO
	.align		4
.L_44:
        /*011c*/ 	.byte	0x04, 0x17
        /*011e*/ 	.short	(.L_46 - .L_45)
.L_45:
        /*0120*/ 	.word	0x00000000
        /*0124*/ 	.short	0x0002
        /*0126*/ 	.short	0x0010
        /*0128*/ 	.byte	0x00, 0xf4, 0x21, 0x00


	//----- nvinfo : EIATTR_KPARAM_INFO
	.align		4
.L_46:
        /*012c*/ 	.byte	0x04, 0x17
        /*012e*/ 	.short	(.L_48 - .L_47)
.L_47:
        /*0130*/ 	.word	0x00000000
        /*0134*/ 	.short	0x0001
        /*0136*/ 	.short	0x0008
        /*0138*/ 	.byte	0x00, 0xf4, 0x21, 0x00


	//----- nvinfo : EIATTR_KPARAM_INFO
	.align		4
.L_48:
        /*013c*/ 	.byte	0x04, 0x17
        /*013e*/ 	.short	(.L_50 - .L_49)
.L_49:
        /*0140*/ 	.word	0x00000000
        /*0144*/ 	.short	0x0000
        /*0146*/ 	.short	0x0000
        /*0148*/ 	.byte	0x00, 0xf4, 0x21, 0x00


	//----- nvinfo : EIATTR_MAXREG_COUNT
	.align		4
.L_50:
        /*014c*/ 	.byte	0x03, 0x1b
        /*014e*/ 	.short	0x00ff


	//----- nvinfo : EIATTR_COOP_GROUP_MASK_REGIDS
	.align		4
        /*0150*/ 	.byte	0x04, 0x29
        /*0152*/ 	.short	(.L_52 - .L_51)


	//   ....[0]....
.L_51:
        /*0154*/ 	.word	0xffffffff


	//   ....[1]....
        /*0158*/ 	.word	0xffffffff


	//   ....[2]....
        /*015c*/ 	.word	0xffffffff


	//   ....[3]....
        /*0160*/ 	.word	0xffffffff


	//   ....[4]....
        /*0164*/ 	.word	0xffffffff


	//   ....[5]....
        /*0168*/ 	.word	0xffffffff


	//   ....[6]....
        /*016c*/ 	.word	0xffffffff


	//   ....[7]....
        /*0170*/ 	.word	0xffffffff


	//   ....[8]....
        /*0174*/ 	.word	0xffffffff


	//   ....[9]....
        /*0178*/ 	.word	0xffffffff


	//   ....[10]....
        /*017c*/ 	.word	0xffffffff


	//   ....[11]....
        /*0180*/ 	.word	0xffffffff


	//   ....[12]....
        /*0184*/ 	.word	0xffffffff


	//   ....[13]....
        /*0188*/ 	.word	0xffffffff


	//   ....[14]....
        /*018c*/ 	.word	0xffffffff


	//   ....[15]....
        /*0190*/ 	.word	0xffffffff


	//   ....[16]....
        /*0194*/ 	.word	0xffffffff


	//   ....[17]....
        /*0198*/ 	.word	0xffffffff


	//   ....[18]....
        /*019c*/ 	.word	0xffffffff


	//   ....[19]....
        /*01a0*/ 	.word	0xffffffff


	//   ....[20]....
        /*01a4*/ 	.word	0xffffffff


	//   ....[21]....
        /*01a8*/ 	.word	0xffffffff


	//   ....[22]....
        /*01ac*/ 	.word	0xffffffff


	//   ....[23]....
        /*01b0*/ 	.word	0xffffffff


	//   ....[24]....
        /*01b4*/ 	.word	0xffffffff


	//   ....[25]....
        /*01b8*/ 	.word	0xffffffff


	//   ....[26]....
        /*01bc*/ 	.word	0xffffffff


	//   ....[27]....
        /*01c0*/ 	.word	0xffffffff


	//   ....[28]....
        /*01c4*/ 	.word	0xffffffff


	//   ....[29]....
        /*01c8*/ 	.word	0xffffffff


	//   ....[30]....
        /*01cc*/ 	.word	0xffffffff


	//   ....[31]....
        /*01d0*/ 	.word	0xffffffff


	//   ....[32]....
        /*01d4*/ 	.word	0xffffffff


	//   ....[33]....
        /*01d8*/ 	.word	0xffffffff


	//   ....[34]....
        /*01dc*/ 	.word	0xffffffff


	//   ....[35]....
        /*01e0*/ 	.word	0xffffffff


	//   ....[36]....
        /*01e4*/ 	.word	0xffffffff


	//   ....[37]....
        /*01e8*/ 	.word	0xffffffff


	//   ....[38]....
        /*01ec*/ 	.word	0xffffffff


	//   ....[39]....
        /*01f0*/ 	.word	0xffffffff


	//   ....[40]....
        /*01f4*/ 	.word	0xffffffff


	//   ....[41]....
        /*01f8*/ 	.word	0xffffffff


	//   ....[42]....
        /*01fc*/ 	.word	0xffffffff


	//   ....[43]....
        /*0200*/ 	.word	0xffffffff


	//   ....[44]....
        /*0204*/ 	.word	0xffffffff


	//   ....[45]....
        /*0208*/ 	.word	0xffffffff


	//   ....[46]....
        /*020c*/ 	.word	0xffffffff


	//   ....[47]....
        /*0210*/ 	.word	0xffffffff


	//   ....[48]....
        /*0214*/ 	.word	0xffffffff


	//   ....[49]....
        /*0218*/ 	.word	0xffffffff


	//   ....[50]....
        /*021c*/ 	.word	0xffffffff


	//   ....[51]....
        /*0220*/ 	.word	0xffffffff


	//   ....[52]....
        /*0224*/ 	.word	0xffffffff


	//   ....[53]....
        /*0228*/ 	.word	0xffffffff


	//   ....[54]....
        /*022c*/ 	.word	0xffffffff


	//   ....[55]....
        /*0230*/ 	.word	0xffffffff


	//   ....[56]....
        /*0234*/ 	.word	0xffffffff


	//   ....[57]....
        /*0238*/ 	.word	0xffffffff


	//   ....[58]....
        /*023c*/ 	.word	0xffffffff


	//   ....[59]....
        /*0240*/ 	.word	0xffffffff


	//   ....[60]....
        /*0244*/ 	.word	0xffffffff


	//   ....[61]....
        /*0248*/ 	.word	0xffffffff


	//   ....[62]....
        /*024c*/ 	.word	0xffffffff


	//   ....[63]....
        /*0250*/ 	.word	0xffffffff


	//----- nvinfo : EIATTR_COOP_GROUP_INSTR_OFFSETS
	.align		4
.L_52:
        /*0254*/ 	.byte	0x04, 0x28
        /*0256*/ 	.short	(.L_54 - .L_53)


	//   ....[0]....
.L_53:
        /*0258*/ 	.word	0x00002820


	//   ....[1]....
        /*025c*/ 	.word	0x00002b00


	//   ....[2]....
        /*0260*/ 	.word	0x00002c00


	//   ....[3]....
        /*0264*/ 	.word	0x00002c30


	//   ....[4]....
        /*0268*/ 	.word	0x00002cd0


	//   ....[5]....
        /*026c*/ 	.word	0x00002de0


	//   ....[6]....
        /*0270*/ 	.word	0x00002e50


	//   ....[7]....
        /*0274*/ 	.word	0x00002ea0


	//   ....[8]....
        /*0278*/ 	.word	0x00003000


	//   ....[9]....
        /*027c*/ 	.word	0x00003070


	//   ....[10]....
        /*0280*/ 	.word	0x00003110


	//   ....[11]....
        /*0284*/ 	.word	0x00003220


	//   ....[12]....
        /*0288*/ 	.word	0x00003270


	//   ....[13]....
        /*028c*/ 	.word	0x00003400


	//   ....[14]....
        /*0290*/ 	.word	0x00003460


	//   ....[15]....
        /*0294*/ 	.word	0x000035a0


	//   ....[16]....
        /*0298*/ 	.word	0x000035b0


	//   ....[17]....
        /*029c*/ 	.word	0x00003620


	//   ....[18]....
        /*02a0*/ 	.word	0x00004d00


	//   ....[19]....
        /*02a4*/ 	.word	0x00004d60


	//   ....[20]....
        /*02a8*/ 	.word	0x00004db0


	//   ....[21]....
        /*02ac*/ 	.word	0x00004df0


	//   ....[22]....
        /*02b0*/ 	.word	0x00004e20


	//   ....[23]....
        /*02b4*/ 	.word	0x00004e70


	//   ....[24]....
        /*02b8*/ 	.word	0x00004ea0


	//   ....[25]....
        /*02bc*/ 	.word	0x00004ee0


	//   ....[26]....
        /*02c0*/ 	.word	0x00004f30


	//   ....[27]....
        /*02c4*/ 	.word	0x00004f70


	//   ....[28]....
        /*02c8*/ 	.word	0x00004fa0


	//   ....[29]....
        /*02cc*/ 	.word	0x00004fe0


	//   ....[30]....
        /*02d0*/ 	.word	0x00005030


	//   ....[31]....
        /*02d4*/ 	.word	0x00005080


	//   ....[32]....
        /*02d8*/ 	.word	0x000050c0


	//   ....[33]....
        /*02dc*/ 	.word	0x00005100


	//   ....[34]....
        /*02e0*/ 	.word	0x00005190


	//   ....[35]....
        /*02e4*/ 	.word	0x000051e0


	//   ....[36]....
        /*02e8*/ 	.word	0x00005270


	//   ....[37]....
        /*02ec*/ 	.word	0x000052c0


	//   ....[38]....
        /*02f0*/ 	.word	0x00005450


	//   ....[39]....
        /*02f4*/ 	.word	0x00005490


	//   ....[40]....
        /*02f8*/ 	.word	0x000055a0


	//   ....[41]....
        /*02fc*/ 	.word	0x000055f0


	//   ....[42]....
        /*0300*/ 	.word	0x00005650


	//   ....[43]....
        /*0304*/ 	.word	0x00005670


	//   ....[44]....
        /*0308*/ 	.word	0x000056b0


	//   ....[45]....
        /*030c*/ 	.word	0x000056e0


	//   ....[46]....
        /*0310*/ 	.word	0x00005700


	//   ....[47]....
        /*0314*/ 	.word	0x00005750


	//   ....[48]....
        /*0318*/ 	.word	0x00005780


	//   ....[49]....
        /*031c*/ 	.word	0x000057c0


	//   ....[50]....
        /*0320*/ 	.word	0x00005810


	//   ....[51]....
        /*0324*/ 	.word	0x00005840


	//   ....[52]....
        /*0328*/ 	.word	0x000058a0


	//   ....[53]....
        /*032c*/ 	.word	0x000058e0


	//   ....[54]....
        /*0330*/ 	.word	0x00005920


	//   ....[55]....
        /*0334*/ 	.word	0x00005950


	//   ....[56]....
        /*0338*/ 	.word	0x00005980


	//   ....[57]....
        /*033c*/ 	.word	0x000059e0


	//   ....[58]....
        /*0340*/ 	.word	0x00005a20


	//   ....[59]....
        /*0344*/ 	.word	0x00005af0


	//   ....[60]....
        /*0348*/ 	.word	0x00005b00


	//   ....[61]....
        /*034c*/ 	.word	0x00005ca0


	//   ....[62]....
        /*0350*/ 	.word	0x00005d00


	//   ....[63]....
        /*0354*/ 	.word	0x00005d40


	//----- nvinfo : EIATTR_EXIT_INSTR_OFFSETS
	.align		4
.L_54:
        /*0358*/ 	.byte	0x04, 0x1c
        /*035a*/ 	.short	(.L_56 - .L_55)


	//   ....[0]....
.L_55:
        /*035c*/ 	.word	0x00007350


	//----- nvinfo : EIATTR_REQNTID
	.align		4
.L_56:
        /*0360*/ 	.byte	0x04, 0x10
        /*0362*/ 	.short	(.L_58 - .L_57)
.L_57:
        /*0364*/ 	.word	0x00000100
        /*0368*/ 	.word	0x00000001
        /*036c*/ 	.word	0x00000001
.L_58:


//--------------------- .nv.callgraph             --------------------------
	.section	.nv.callgraph,"",@"SHT_CUDA_CALLGRAPH"
	.align	4
	.sectionentsize	8
	.align		4
        /*0000*/ 	.word	0x00000000
	.align		4
        /*0004*/ 	.word	0xffffffff
	.align		4
        /*0008*/ 	.word	0x00000000
	.align		4
        /*000c*/ 	.word	0xfffffffe
	.align		4
        /*0010*/ 	.word	0x00000000
	.align		4
        /*0014*/ 	.word	0xfffffffd
	.align		4
        /*0018*/ 	.word	0x00000000
	.align		4
        /*001c*/ 	.word	0xfffffffc


//--------------------- .nv.rel.action            --------------------------
	.section	.nv.rel.action,"",@"SHT_CUDA_RELOCINFO"
	.align	8
	.sectionentsize	8
        /*0000*/ 	.byte	0x73, 0x00, 0x00, 0x00, 0x00, 0x00, 0x00, 0x00, 0x00, 0x00, 0x00, 0x11, 0x25, 0x00, 0x05, 0x36


//--------------------- .nv.constant4             --------------------------
	.section	.nv.constant4,"a",@progbits
	.align	8
	.align		8
.nv.constant4:
        /*0000*/ 	.dword	_$_str


//--------------------- .nv.constant0.triton_red_fused__to_copy_add_amax_amin_clamp_mul_native_layer_norm_reciprocal_1 --------------------------
	.section	.nv.constant0.triton_red_fused__to_copy_add_amax_amin_clamp_mul_native_layer_norm_reciprocal_1,"a",@progbits
	.sectionflags	@""
	.align	4
.nv.constant0.triton_red_fused__to_copy_add_amax_amin_clamp_mul_native_layer_norm_reciprocal_1:
	.zero		496


//--------------------- .text.triton_red_fused__to_copy_add_amax_amin_clamp_mul_native_layer_norm_reciprocal_1 --------------------------
	.section	.text.triton_red_fused__to_copy_add_amax_amin_clamp_mul_native_layer_norm_reciprocal_1,"ax",@progbits
	.sectionflags	@"SHF_BARRIERS=1"
	.sectioninfo	@"SHI_REGISTERS=126"
	.align	128
        .global         triton_red_fused__to_copy_add_amax_amin_clamp_mul_native_layer_norm_reciprocal_1
        .type           triton_red_fused__to_copy_add_amax_amin_clamp_mul_native_layer_norm_reciprocal_1,@function
        .size           triton_red_fused__to_copy_add_amax_amin_clamp_mul_native_layer_norm_reciprocal_1,(.L_x_7 - triton_red_fused__to_copy_add_amax_amin_clamp_mul_native_layer_norm_reciprocal_1)
        .other          triton_red_fused__to_copy_add_amax_amin_clamp_mul_native_layer_norm_reciprocal_1,@"STO_CUDA_ENTRY STV_DEFAULT"
triton_red_fused__to_copy_add_amax_amin_clamp_mul_native_layer_norm_reciprocal_1:
.text.triton_red_fused__to_copy_add_amax_amin_clamp_mul_native_layer_norm_reciprocal_1:
[----:B------:R-:W-:Y:S02]  /*0000*/  IMAD.MOV.U32 R1, RZ, RZ, c[0x0][0x28] ;  /* 0x00000a00ff017624 */ /* 0x000fe400078e00ff */
[----:B------:R-:W0:Y:S01]  /*0010*/  S2R R6, SR_TID.X ;  /* 0x0000000000067919 */ /* 0x000e220000002100 */
[----:B------:R-:W-:Y:S01]  /*0020*/  CS2R R12, SRZ ;  /* 0x00000000000c7805 */ /* 0x000fe2000001ff00 */
[----:B------:R-:W-:Y:S01]  /*0030*/  IMAD.MOV.U32 R114, RZ, RZ, RZ ;  /* 0x000000ffff727224 */ /* 0x000fe200078e00ff */
[----:B------:R-:W-:Y:S01]  /*0040*/  CS2R R14, SRZ ;  /* 0x00000000000e7805 */ /* 0x000fe2000001ff00 */
[----:B------:R-:W1:Y:S01]  /*0050*/  S2R R3, SR_CTAID.X ;  /* 0x0000000000037919 */ /* 0x000e620000002500 */
[----:B------:R-:W-:Y:S01]  /*0060*/  CS2R R16, SRZ ;  /* 0x0000000000107805 */ /* 0x000fe2000001ff00 */
        /* <DEDUP_REMOVED lines=18> */
[--C-:B0-----:R-:W-:Y:S01]  /*0190*/  SHF.R.U32.HI R0, RZ, 0x6, R6.reuse ;  /* 0x00000006ff007819 */ /* 0x101fe20000011606 */
[----:B------:R-:W-:Y:S01]  /*01a0*/  IMAD.SHL.U32 R4, R6, 0x10, RZ ;  /* 0x0000001006047824 */ /* 0x000fe200078e00ff */
[----:B------:R-:W-:Y:S01]  /*01b0*/  SHF.R.U32.HI R61, RZ, 0x7, R6 ;  /* 0x00000007ff3d7819 */ /* 0x000fe20000011606 */
[----:B------:R-:W-:Y:S01]  /*01c0*/  CS2R R54, SRZ ;  /* 0x0000000000367805 */ /* 0x000fe2000001ff00 */
[C---:B-1----:R-:W-:Y:S01]  /*01d0*/  IMAD.SHL.U32 R2, R3.reuse, 0x4, RZ ;  /* 0x0000000403027824 */ /* 0x042fe200078e00ff */
[----:B------:R-:W-:Y:S01]  /*01e0*/  SGXT.U32 R0, R0, 0x2 ;  /* 0x000000020000781a */ /* 0x000fe20000000000 */
[----:B------:R-:W-:Y:S01]  /*01f0*/  IMAD R3, R3, 0x3000, RZ ;  /* 0x0000300003037824 */ /* 0x000fe200078e02ff */
[----:B------:R-:W-:Y:S01]  /*0200*/  SGXT.U32 R61, R61, 0x1 ;  /* 0x000000013d3d781a */ /* 0x000fe20000000000 */
[----:B------:R-:W-:Y:S01]  /*0210*/  CS2R R56, SRZ ;  /* 0x0000000000387805 */ /* 0x000fe2000001ff00 */
[CC--:B------:R-:W-:Y:S01]  /*0220*/  LOP3.LUT R7, R0.reuse, R2.reuse, RZ, 0xfc, !PT ;  /* 0x0000000200077212 */ /* 0x0c0fe200078efcff */
[----:B------:R-:W-:Y:S01]  /*0230*/  IMAD R5, R0, 0xc00, R3 ;  /* 0x00000c0000057824 */ /* 0x000fe200078e0203 */
[----:B------:R-:W-:Y:S01]  /*0240*/  LOP3.LUT R0, R4, 0x3f0, RZ, 0xc0, !PT ;  /* 0x000003f004007812 */ /* 0x000fe200078ec0ff */
[----:B------:R-:W-:Y:S01]  /*0250*/  CS2R R58, SRZ ;  /* 0x00000000003a7805 */ /* 0x000fe2000001ff00 */
[----:B------:R-:W-:Y:S01]  /*0260*/  LOP3.LUT R63, R61, R2, RZ, 0xfc, !PT ;  /* 0x000000023d3f7212 */ /* 0x000fe200078efcff */
[----:B------:R-:W-:Y:S01]  /*0270*/  IMAD.MOV.U32 R60, RZ, RZ, RZ ;  /* 0x000000ffff3c7224 */ /* 0x000fe200078e00ff */
[----:B------:R-:W-:Y:S01]  /*0280*/  ISETP.GE.AND P1, PT, R7, 0x1010, PT ;  /* 0x000010100700780c */ /* 0x000fe20003f26270 */
[----:B------:R-:W-:Y:S01]  /*0290*/  IMAD.IADD R0, R0, 0x1, R5 ;  /* 0x0000000100007824 */ /* 0x000fe200078e0205 */
[----:B------:R-:W-:Y:S01]  /*02a0*/  LOP3.LUT R61, R61, 0x2, R2, 0xfe, !PT ;  /* 0x000000023d3d7812 */ /* 0x000fe200078efe02 */
[----:B------:R-:W-:-:S02]  /*02b0*/  ULDC.64 UR4, c[0x0][0x118] ;  /* 0x0000460000047ab9 */ /* 0x000fc40000000a00 */
.L_x_2:
[----:B------:R-:W-:Y:S01]  /*02c0*/  IMAD.IADD R66, R0, 0x1, R13 ;  /* 0x0000000100427824 */ /* 0x000fe200078e020d */
[----:B------:R-:W-:Y:S01]  /*02d0*/  CS2R R4, SRZ ;  /* 0x0000000000047805 */ /* 0x000fe2000001ff00 */
[----:B------:R-:W-:Y:S01]  /*02e0*/  IMAD.MOV.U32 R67, RZ, RZ, 0x2 ;  /* 0x00000002ff437424 */ /* 0x000fe200078e00ff */
[----:B------:R-:W-:Y:S01]  /*02f0*/  CS2R R6, SRZ ;  /* 0x0000000000067805 */ /* 0x000fe2000001ff00 */
[----:B------:R-:W-:-:S02]  /*0300*/  CS2R R8, SRZ ;  /* 0x0000000000087805 */ /* 0x000fc4000001ff00 */
[C---:B------:R-:W-:Y:S01]  /*0310*/  IMAD.WIDE R64, R66.reuse, R67, c[0x0][0x160] ;  /* 0x0000580042407625 */ /* 0x040fe200078e0243 */
[----:B------:R-:W-:Y:S01]  /*0320*/  IADD3 R66, R66, 0x8, RZ ;  /* 0x0000000842427810 */ /* 0x000fe20007ffe0ff */
[----:B------:R-:W-:-:S03]  /*0330*/  CS2R R10, SRZ ;  /* 0x00000000000a7805 */ /* 0x000fc6000001ff00 */
[----:B------:R0:W2:Y:S01]  /*0340*/  @!P1 LDG.E.EL.128 R4, [R64.64] ;  /* 0x0000000440049981 */ /* 0x0000a2000c2e1d00 */
[----:B------:R-:W-:-:S05]  /*0350*/  IMAD.WIDE R66, R66, R67, c[0x0][0x160] ;  /* 0x0000580042427625 */ /* 0x000fca00078e0243 */
[----:B------:R1:W3:Y:S01]  /*0360*/  @!P1 LDG.E.EL.128 R8, [R66.64] ;  /* 0x0000000442089981 */ /* 0x0002e2000c2e1d00 */
[----:B------:R-:W-:Y:S01]  /*0370*/  ISETP.NE.U32.AND P0, PT, R13, RZ, PT ;  /* 0x000000ff0d00720c */ /* 0x000fe20003f05070 */
[----:B------:R-:W-:Y:S01]  /*0380*/  IMAD.MOV.U32 R72, RZ, RZ, RZ ;  /* 0x000000ffff487224 */ /* 0x000fe200078e00ff */
[----:B------:R-:W-:Y:S01]  /*0390*/  CS2R R108, SRZ ;  /* 0x00000000006c7805 */ /* 0x000fe2000001ff00 */
[----:B------:R-:W-:Y:S01]  /*03a0*/  IMAD.MOV.U32 R70, RZ, RZ, RZ ;  /* 0x000000ffff467224 */ /* 0x000fe200078e00ff */
[----:B------:R-:W-:Y:S01]  /*03b0*/  ISETP.NE.AND.EX P0, PT, R114, RZ, PT, P0 ;  /* 0x000000ff7200720c */ /* 0x000fe20003f05300 */
[----:B------:R-:W-:Y:S01]  /*03c0*/  IMAD.MOV.U32 R68, RZ, RZ, RZ ;  /* 0x000000ffff447224 */ /* 0x000fe200078e00ff */
[----:B------:R-:W-:Y:S01]  /*03d0*/  CS2R R116, SRZ ;  /* 0x0000000000747805 */ /* 0x000fe2000001ff00 */
[----:B------:R-:W-:Y:S01]  /*03e0*/  IMAD.MOV.U32 R110, RZ, RZ, RZ ;  /* 0x000000ffff6e7224 */ /* 0x000fe200078e00ff */
[----:B------:R-:W-:Y:S01]  /*03f0*/  CS2R R112, SRZ ;  /* 0x0000000000707805 */ /* 0x000fe2000001ff00 */
[----:B------:R-:W-:-:S02]  /*0400*/  IMAD.MOV.U32 R121, RZ, RZ, RZ ;  /* 0x000000ffff797224 */ /* 0x000fc400078e00ff */
[----:B------:R-:W-:Y:S02]  /*0410*/  IMAD.MOV.U32 R119, RZ, RZ, RZ ;  /* 0x000000ffff777224 */ /* 0x000fe400078e00ff */
[----:B------:R-:W-:Y:S02]  /*0420*/  IMAD.MOV.U32 R104, RZ, RZ, RZ ;  /* 0x000000ffff687224 */ /* 0x000fe400078e00ff */
[----:B------:R-:W-:Y:S02]  /*0430*/  IMAD.MOV.U32 R76, RZ, RZ, 0x3f800000 ;  /* 0x3f800000ff4c7424 */ /* 0x000fe400078e00ff */
[----:B0-----:R-:W-:Y:S02]  /*0440*/  IMAD.MOV.U32 R65, RZ, RZ, 0x3f800000 ;  /* 0x3f800000ff417424 */ /* 0x001fe400078e00ff */
[----:B-1----:R-:W-:Y:S02]  /*0450*/  IMAD.MOV.U32 R67, RZ, RZ, 0x3f800000 ;  /* 0x3f800000ff437424 */ /* 0x002fe400078e00ff */
[----:B------:R-:W-:-:S02]  /*0460*/  IMAD.MOV.U32 R78, RZ, RZ, 0x3f800000 ;  /* 0x3f800000ff4e7424 */ /* 0x000fc400078e00ff */
[----:B------:R-:W-:Y:S02]  /*0470*/  IMAD.MOV.U32 R69, RZ, RZ, 0x3f800000 ;  /* 0x3f800000ff457424 */ /* 0x000fe400078e00ff */
[----:B------:R-:W-:Y:S02]  /*0480*/  IMAD.MOV.U32 R80, RZ, RZ, 0x3f800000 ;  /* 0x3f800000ff507424 */ /* 0x000fe400078e00ff */
[----:B------:R-:W-:Y:S02]  /*0490*/  IMAD.MOV.U32 R71, RZ, RZ, 0x3f800000 ;  /* 0x3f800000ff477424 */ /* 0x000fe400078e00ff */
[----:B------:R-:W-:Y:S02]  /*04a0*/  IMAD.MOV.U32 R82, RZ, RZ, 0x3f800000 ;  /* 0x3f800000ff527424 */ /* 0x000fe400078e00ff */
[----:B------:R-:W-:Y:S02]  /*04b0*/  IMAD.MOV.U32 R73, RZ, RZ, 0x3f800000 ;  /* 0x3f800000ff497424 */ /* 0x000fe400078e00ff */
[----:B------:R-:W-:-:S02]  /*04c0*/  IMAD.MOV.U32 R84, RZ, RZ, 0x3f800000 ;  /* 0x3f800000ff547424 */ /* 0x000fc400078e00ff */
[----:B------:R-:W-:Y:S02]  /*04d0*/  IMAD.MOV.U32 R75, RZ, RZ, 0x3f800000 ;  /* 0x3f800000ff4b7424 */ /* 0x000fe400078e00ff */
[----:B------:R-:W-:Y:S02]  /*04e0*/  IMAD.MOV.U32 R86, RZ, RZ, 0x3f800000 ;  /* 0x3f800000ff567424 */ /* 0x000fe400078e00ff */
[----:B------:R-:W-:Y:S02]  /*04f0*/  IMAD.MOV.U32 R77, RZ, RZ, 0x3f800000 ;  /* 0x3f800000ff4d7424 */ /* 0x000fe400078e00ff */
[----:B------:R-:W-:Y:S02]  /*0500*/  IMAD.MOV.U32 R88, RZ, RZ, 0x3f800000 ;  /* 0x3f800000ff587424 */ /* 0x000fe400078e00ff */
[----:B------:R-:W-:Y:S01]  /*0510*/  IMAD.MOV.U32 R79, RZ, RZ, 0x3f800000 ;  /* 0x3f800000ff4f7424 */ /* 0x000fe200078e00ff */
[----:B--2---:R-:W-:Y:S01]  /*0520*/  PRMT R81, R4, 0x7632, R81 ;  /* 0x0000763204517816 */ /* 0x004fe20000000051 */
[C---:B------:R-:W-:Y:S01]  /*0530*/  IMAD.U32 R62, R5.reuse, 0x10000, RZ ;  /* 0x00010000053e7824 */ /* 0x040fe200078e00ff */
[----:B------:R-:W-:Y:S01]  /*0540*/  PRMT R83, R5, 0x7632, R83 ;  /* 0x0000763205537816 */ /* 0x000fe20000000053 */
[C---:B------:R-:W-:Y:S01]  /*0550*/  IMAD.U32 R64, R7.reuse, 0x10000, RZ ;  /* 0x0001000007407824 */ /* 0x040fe200078e00ff */
[----:B------:R-:W-:Y:S01]  /*0560*/  PRMT R85, R6, 0x7632, R85 ;  /* 0x0000763206557816 */ /* 0x000fe20000000055 */
[----:B------:R-:W-:Y:S01]  /*0570*/  IMAD.U32 R4, R4, 0x10000, RZ ;  /* 0x0001000004047824 */ /* 0x000fe200078e00ff */
[----:B------:R-:W-:Y:S01]  /*0580*/  PRMT R87, R7, 0x7632, R87 ;  /* 0x0000763207577816 */ /* 0x000fe20000000057 */
[----:B---3--:R-:W-:Y:S01]  /*0590*/  IMAD.U32 R66, R9, 0x10000, RZ ;  /* 0x0001000009427824 */ /* 0x008fe200078e00ff */
[----:B------:R-:W-:Y:S01]  /*05a0*/  PRMT R89, R8, 0x7632, R89 ;  /* 0x0000763208597816 */ /* 0x000fe20000000059 */
[----:B------:R-:W-:Y:S01]  /*05b0*/  IMAD.U32 R74, R11, 0x10000, RZ ;  /* 0x000100000b4a7824 */ /* 0x000fe200078e00ff */
[----:B------:R-:W-:Y:S01]  /*05c0*/  PRMT R91, R9, 0x7632, R91 ;  /* 0x00007632095b7816 */ /* 0x000fe2000000005b */
[----:B------:R-:W-:Y:S01]  /*05d0*/  IMAD.U32 R6, R6, 0x10000, RZ ;  /* 0x0001000006067824 */ /* 0x000fe200078e00ff */
[----:B------:R-:W-:Y:S01]  /*05e0*/  PRMT R93, R10, 0x7632, R93 ;  /* 0x000076320a5d7816 */ /* 0x000fe2000000005d */
[----:B------:R-:W-:Y:S01]  /*05f0*/  IMAD.U32 R8, R8, 0x10000, RZ ;  /* 0x0001000008087824 */ /* 0x000fe200078e00ff */
[----:B------:R-:W-:Y:S01]  /*0600*/  PRMT R95, R11, 0x7632, R95 ;  /* 0x000076320b5f7816 */ /* 0x000fe2000000005f */
[----:B------:R-:W-:-:S02]  /*0610*/  IMAD.U32 R10, R10, 0x10000, RZ ;  /* 0x000100000a0a7824 */ /* 0x000fc400078e00ff */
[----:B------:R-:W-:Y:S02]  /*0620*/  IMAD.MOV.U32 R11, RZ, RZ, 0x3f800000 ;  /* 0x3f800000ff0b7424 */ /* 0x000fe400078e00ff */
[----:B------:R-:W-:Y:S02]  /*0630*/  IMAD.MOV.U32 R9, RZ, RZ, RZ ;  /* 0x000000ffff097224 */ /* 0x000fe400078e00ff */
[----:B------:R-:W-:Y:S02]  /*0640*/  IMAD.MOV.U32 R7, RZ, RZ, RZ ;  /* 0x000000ffff077224 */ /* 0x000fe400078e00ff */
[----:B------:R-:W-:Y:S02]  /*0650*/  IMAD.MOV.U32 R5, RZ, RZ, RZ ;  /* 0x000000ffff057224 */ /* 0x000fe400078e00ff */
[----:B------:R-:W-:Y:S02]  /*0660*/  IMAD.U32 R81, R81, 0x10000, RZ ;  /* 0x0001000051517824 */ /* 0x000fe400078e00ff */
[----:B------:R-:W-:-:S02]  /*0670*/  IMAD.U32 R83, R83, 0x10000, RZ ;  /* 0x0001000053537824 */ /* 0x000fc400078e00ff */
[----:B------:R-:W-:Y:S02]  /*0680*/  IMAD.U32 R85, R85, 0x10000, RZ ;  /* 0x0001000055557824 */ /* 0x000fe400078e00ff */
[----:B------:R-:W-:Y:S02]  /*0690*/  IMAD.U32 R87, R87, 0x10000, RZ ;  /* 0x0001000057577824 */ /* 0x000fe400078e00ff */
[----:B------:R-:W-:Y:S02]  /*06a0*/  IMAD.U32 R89, R89, 0x10000, RZ ;  /* 0x0001000059597824 */ /* 0x000fe400078e00ff */
[----:B------:R-:W-:Y:S02]  /*06b0*/  IMAD.U32 R91, R91, 0x10000, RZ ;  /* 0x000100005b5b7824 */ /* 0x000fe400078e00ff */
[----:B------:R-:W-:Y:S02]  /*06c0*/  IMAD.U32 R93, R93, 0x10000, RZ ;  /* 0x000100005d5d7824 */ /* 0x000fe400078e00ff */
[----:B------:R-:W-:Y:S01]  /*06d0*/  IMAD.U32 R95, R95, 0x10000, RZ ;  /* 0x000100005f5f7824 */ /* 0x000fe200078e00ff */
[----:B------:R-:W-:Y:S05]  /*06e0*/  @!P0 BRA `(.L_x_0) ;  /* 0x00000f0000008947 */ /* 0x000fea0003800000 */
[----:B------:R-:W-:Y:S01]  /*06f0*/  FADD R11, R12, 1 ;  /* 0x3f8000000c0b7421 */ /* 0x000fe20000000000 */
[----:B------:R-:W-:Y:S01]  /*0700*/  FADD R72, R4, -R45 ;  /* 0x8000002d04487221 */ /* 0x000fe20000000000 */
[----:B------:R-:W-:Y:S01]  /*0710*/  FADD R76, R15, 1 ;  /* 0x3f8000000f4c7421 */ /* 0x000fe20000000000 */
[----:B------:R-:W-:Y:S01]  /*0720*/  FADD R67, R16, 1 ;  /* 0x3f80000010437421 */ /* 0x000fe20000000000 */
[C---:B------:R-:W-:Y:S01]  /*0730*/  FMUL R84, R11.reuse, 0.25 ;  /* 0x3e8000000b547820 */ /* 0x040fe20000400000 */
[C---:B------:R-:W-:Y:S01]  /*0740*/  FSETP.GEU.AND P2, PT, |R11|.reuse, 1.175494350822287508e-38, PT ;  /* 0x008000000b00780b */ /* 0x040fe20003f4e200 */
[----:B------:R-:W-:Y:S01]  /*0750*/  FMUL R73, R72, 0.25 ;  /* 0x3e80000048497820 */ /* 0x000fe20000400000 */
[----:B------:R-:W-:Y:S01]  /*0760*/  FSETP.GT.AND P0, PT, |R11|, 8.50705917302346158658e+37, PT ;  /* 0x7e8000000b00780b */ /* 0x000fe20003f04200 */
[----:B------:R-:W-:Y:S01]  /*0770*/  FADD R9, R81, -R46 ;  /* 0x8000002e51097221 */ /* 0x000fe20000000000 */
[----:B------:R-:W-:Y:S01]  /*0780*/  FADD R65, R14, 1 ;  /* 0x3f8000000e417421 */ /* 0x000fe20000000000 */
[----:B------:R-:W-:Y:S01]  /*0790*/  FSETP.GEU.AND P4, PT, |R76|, 1.175494350822287508e-38, PT ;  /* 0x008000004c00780b */ /* 0x000fe20003f8e200 */
[----:B------:R-:W-:Y:S01]  /*07a0*/  FADD R70, R62, -R47 ;  /* 0x8000002f3e467221 */ /* 0x000fe20000000000 */
[----:B------:R-:W-:Y:S01]  /*07b0*/  FSEL R84, R84, R11, P0 ;  /* 0x0000000b54547208 */ /* 0x000fe20000000000 */
[C---:B------:R-:W-:Y:S01]  /*07c0*/  FMUL R75, R76.reuse, 0.25 ;  /* 0x3e8000004c4b7820 */ /* 0x040fe20000400000 */
[----:B------:R-:W-:Y:S01]  /*07d0*/  FSEL R73, R73, R72, P0 ;  /* 0x0000004849497208 */ /* 0x000fe20000000000 */
[----:B------:R-:W-:Y:S01]  /*07e0*/  FMUL R86, R9, 0.25 ;  /* 0x3e80000009567820 */ /* 0x000fe20000400000 */
[----:B------:R-:W-:Y:S01]  /*07f0*/  FSETP.GT.AND P3, PT, |R76|, 8.50705917302346158658e+37, PT ;  /* 0x7e8000004c00780b */ /* 0x000fe20003f64200 */
[----:B------:R-:W-:Y:S01]  /*0800*/  FMUL R90, R67, 0.25 ;  /* 0x3e800000435a7820 */ /* 0x000fe20000400000 */
[----:B------:R-:W-:Y:S01]  /*0810*/  @!P2 FMUL R84, R84, 16777216 ;  /* 0x4b8000005454a820 */ /* 0x000fe20000400000 */
[----:B------:R-:W-:Y:S01]  /*0820*/  @!P2 FMUL R73, R73, 16777216 ;  /* 0x4b8000004949a820 */ /* 0x000fe20000400000 */
[----:B------:R-:W-:Y:S01]  /*0830*/  FSETP.GEU.AND P2, PT, |R67|, 1.175494350822287508e-38, PT ;  /* 0x008000004300780b */ /* 0x000fe20003f4e200 */
[C---:B------:R-:W-:Y:S01]  /*0840*/  FMUL R88, R65.reuse, 0.25 ;  /* 0x3e80000041587820 */ /* 0x040fe20000400000 */
[----:B------:R-:W-:Y:S01]  /*0850*/  FSETP.GEU.AND P6, PT, |R65|, 1.175494350822287508e-38, PT ;  /* 0x008000004100780b */ /* 0x000fe20003fce200 */
[----:B------:R-:W-:Y:S01]  /*0860*/  FMUL R77, R70, 0.25 ;  /* 0x3e800000464d7820 */ /* 0x000fe20000400000 */
[----:B------:R-:W-:Y:S01]  /*0870*/  FSETP.GT.AND P0, PT, |R67|, 8.50705917302346158658e+37, PT ;  /* 0x7e8000004300780b */ /* 0x000fe20003f04200 */
[----:B------:R-:W-:Y:S01]  /*0880*/  FADD R78, R17, 1 ;  /* 0x3f800000114e7421 */ /* 0x000fe20000000000 */
[----:B------:R-:W-:Y:S01]  /*0890*/  FSETP.GT.AND P5, PT, |R65|, 8.50705917302346158658e+37, PT ;  /* 0x7e8000004100780b */ /* 0x000fe20003fa4200 */
[----:B------:R-:W-:Y:S01]  /*08a0*/  FADD R68, R6, -R49 ;  /* 0x8000003106447221 */ /* 0x000fe20000000000 */
[----:B------:R-:W-:Y:S01]  /*08b0*/  FSEL R75, R75, R76, P3 ;  /* 0x0000004c4b4b7208 */ /* 0x000fe20001800000 */
[----:B------:R-:W-:Y:S01]  /*08c0*/  FADD R69, R18, 1 ;  /* 0x3f80000012457421 */ /* 0x000fe20000000000 */
[----:B------:R-:W-:Y:S01]  /*08d0*/  FSEL R86, R86, R9, P3 ;  /* 0x0000000956567208 */ /* 0x000fe20001800000 */
[----:B------:R-:W-:Y:S01]  /*08e0*/  FMUL R79, R78, 0.25 ;  /* 0x3e8000004e4f7820 */ /* 0x000fe20000400000 */
[----:B------:R-:W-:Y:S01]  /*08f0*/  FSEL R90, R90, R67, P0 ;  /* 0x000000435a5a7208 */ /* 0x000fe20000000000 */
[----:B------:R-:W-:Y:S01]  /*0900*/  @!P4 FMUL R75, R75, 16777216 ;  /* 0x4b8000004b4bc820 */ /* 0x000fe20000400000 */
[----:B------:R-:W-:Y:S01]  /*0910*/  FSEL R88, R88, R65, P5 ;  /* 0x0000004158587208 */ /* 0x000fe20002800000 */
[----:B------:R-:W-:Y:S01]  /*0920*/  @!P4 FMUL R86, R86, 16777216 ;  /* 0x4b8000005656c820 */ /* 0x000fe20000400000 */
[----:B------:R-:W-:Y:S01]  /*0930*/  FSEL R77, R77, R70, P5 ;  /* 0x000000464d4d7208 */ /* 0x000fe20002800000 */
[----:B------:R-:W-:Y:S01]  /*0940*/  @!P2 FMUL R90, R90, 16777216 ;  /* 0x4b8000005a5aa820 */ /* 0x000fe20000400000 */
[C---:B------:R-:W-:Y:S01]  /*0950*/  FSETP.GEU.AND P4, PT, |R78|.reuse, 1.175494350822287508e-38, PT ;  /* 0x008000004e00780b */ /* 0x040fe20003f8e200 */
[----:B------:R-:W-:Y:S01]  /*0960*/  FADD R5, R85, -R50 ;  /* 0x8000003255057221 */ /* 0x000fe20000000000 */
[----:B------:R-:W-:Y:S01]  /*0970*/  FSETP.GT.AND P3, PT, |R78|, 8.50705917302346158658e+37, PT ;  /* 0x7e8000004e00780b */ /* 0x000fe20003f64200 */
[----:B------:R-:W-:Y:S01]  /*0980*/  @!P6 FMUL R88, R88, 16777216 ;  /* 0x4b8000005858e820 */ /* 0x000fe20000400000 */
[----:B------:R-:W-:Y:S01]  /*0990*/  @!P6 FMUL R77, R77, 16777216 ;  /* 0x4b8000004d4de820 */ /* 0x000fe20000400000 */
[----:B------:R-:W-:Y:S01]  /*09a0*/  FMUL R97, R68, 0.25 ;  /* 0x3e80000044617820 */ /* 0x000fe20000400000 */
[----:B------:R-:W-:Y:S01]  /*09b0*/  FSETP.GEU.AND P6, PT, |R69|, 1.175494350822287508e-38, PT ;  /* 0x008000004500780b */ /* 0x000fe20003fce200 */
[----:B------:R-:W-:Y:S01]  /*09c0*/  FADD R71, R20, 1 ;  /* 0x3f80000014477421 */ /* 0x000fe20000000000 */
[----:B------:R-:W-:Y:S01]  /*09d0*/  FSEL R94, R79, R78, P3 ;  /* 0x0000004e4f5e7208 */ /* 0x000fe20001800000 */
[C---:B------:R-:W-:Y:S01]  /*09e0*/  FMUL R96, R69.reuse, 0.25 ;  /* 0x3e80000045607820 */ /* 0x040fe20000400000 */
[----:B------:R0:W-:Y:S01]  /*09f0*/  MUFU.RCP R79, R90 ;  /* 0x0000005a004f7308 */ /* 0x0001e20000001000 */
[----:B------:R-:W-:Y:S01]  /*0a00*/  FSETP.GT.AND P5, PT, |R69|, 8.50705917302346158658e+37, PT ;  /* 0x7e8000004500780b */ /* 0x000fe20003fa4200 */
[----:B------:R-:W-:Y:S01]  /*0a10*/  FADD R82, R21, 1 ;  /* 0x3f80000015527421 */ /* 0x000fe20000000000 */
[----:B------:R-:W-:Y:S01]  /*0a20*/  FSEL R101, R97, R68, P3 ;  /* 0x0000004461657208 */ /* 0x000fe20001800000 */
[----:B------:R-:W-:Y:S01]  /*0a30*/  FADD R7, R83, -R48 ;  /* 0x8000003053077221 */ /* 0x000fe20000000000 */
[----:B------:R-:W-:Y:S01]  /*0a40*/  FSETP.GEU.AND P3, PT, |R71|, 1.175494350822287508e-38, PT ;  /* 0x008000004700780b */ /* 0x000fe20003f6e200 */
[----:B------:R-:W-:Y:S01]  /*0a50*/  @!P4 FMUL R94, R94, 16777216 ;  /* 0x4b8000005e5ec820 */ /* 0x000fe20000400000 */
[----:B------:R-:W-:Y:S01]  /*0a60*/  FSEL R96, R96, R69, P5 ;  /* 0x0000004560607208 */ /* 0x000fe20002800000 */
[----:B------:R-:W1:Y:S01]  /*0a70*/  MUFU.RCP R84, R84 ;  /* 0x0000005400547308 */ /* 0x000e620000001000 */
[----:B0-----:R-:W-:Y:S01]  /*0a80*/  FMUL R90, R5, 0.25 ;  /* 0x3e800000055a7820 */ /* 0x001fe20000400000 */
[----:B------:R-:W-:Y:S01]  /*0a90*/  FMUL R100, R71, 0.25 ;  /* 0x3e80000047647820 */ /* 0x000fe20000400000 */
[----:B------:R-:W-:Y:S01]  /*0aa0*/  @!P4 FMUL R101, R101, 16777216 ;  /* 0x4b8000006565c820 */ /* 0x000fe20000400000 */
[----:B------:R-:W-:Y:S01]  /*0ab0*/  FMUL R92, R7, 0.25 ;  /* 0x3e800000075c7820 */ /* 0x000fe20000400000 */
[----:B------:R-:W-:Y:S01]  /*0ac0*/  FSETP.GT.AND P4, PT, |R71|, 8.50705917302346158658e+37, PT ;  /* 0x7e8000004700780b */ /* 0x000fe20003f84200 */
[----:B------:R-:W-:Y:S01]  /*0ad0*/  FADD R80, R19, 1 ;  /* 0x3f80000013507421 */ /* 0x000fe20000000000 */
[----:B------:R-:W-:Y:S01]  /*0ae0*/  FSEL R98, R90, R5, P5 ;  /* 0x000000055a627208 */ /* 0x000fe20002800000 */
[----:B------:R-:W0:Y:S01]  /*0af0*/  MUFU.RCP R75, R75 ;  /* 0x0000004b004b7308 */ /* 0x000e220000001000 */
[----:B------:R-:W-:Y:S01]  /*0b00*/  FSETP.GEU.AND P5, PT, |R82|, 1.175494350822287508e-38, PT ;  /* 0x008000005200780b */ /* 0x000fe20003fae200 */
[----:B------:R-:W-:Y:S01]  /*0b10*/  @!P6 FMUL R96, R96, 16777216 ;  /* 0x4b8000006060e820 */ /* 0x000fe20000400000 */
[----:B------:R-:W-:Y:S01]  /*0b20*/  FMUL R97, R82, 0.25 ;  /* 0x3e80000052617820 */ /* 0x000fe20000400000 */
[----:B------:R-:W-:Y:S01]  /*0b30*/  @!P6 FMUL R98, R98, 16777216 ;  /* 0x4b8000006262e820 */ /* 0x000fe20000400000 */
[----:B------:R-:W-:Y:S01]  /*0b40*/  FSEL R102, R100, R71, P4 ;  /* 0x0000004764667208 */ /* 0x000fe20002000000 */
[----:B------:R-:W-:Y:S01]  /*0b50*/  FMUL R99, R80, 0.25 ;  /* 0x3e80000050637820 */ /* 0x000fe20000400000 */
[----:B------:R-:W-:Y:S01]  /*0b60*/  FSETP.GT.AND P6, PT, |R82|, 8.50705917302346158658e+37, PT ;  /* 0x7e8000005200780b */ /* 0x000fe20003fc4200 */
[----:B------:R2:W-:Y:S01]  /*0b70*/  MUFU.RCP R103, R96 ;  /* 0x0000006000677308 */ /* 0x0005e20000001000 */
[----:B------:R-:W-:Y:S01]  /*0b80*/  FSEL R92, R92, R7, P0 ;  /* 0x000000075c5c7208 */ /* 0x000fe20000000000 */
[----:B------:R-:W-:Y:S01]  /*0b90*/  @!P3 FMUL R102, R102, 16777216 ;  /* 0x4b8000006666b820 */ /* 0x000fe20000400000 */
[----:B------:R-:W-:Y:S01]  /*0ba0*/  FSETP.GEU.AND P0, PT, |R80|, 1.175494350822287508e-38, PT ;  /* 0x008000005000780b */ /* 0x000fe20003f0e200 */
[----:B------:R-:W-:Y:S01]  /*0bb0*/  FADD R117, R87, -R52 ;  /* 0x8000003457757221 */ /* 0x000fe20000000000 */
[----:B------:R-:W-:Y:S01]  /*0bc0*/  FADD R110, R8, -R53 ;  /* 0x80000035086e7221 */ /* 0x000fe20000000000 */
[----:B------:R-:W-:Y:S01]  /*0bd0*/  @!P2 FMUL R92, R92, 16777216 ;  /* 0x4b8000005c5ca820 */ /* 0x000fe20000400000 */
[----:B------:R-:W-:Y:S01]  /*0be0*/  FSETP.GT.AND P2, PT, |R80|, 8.50705917302346158658e+37, PT ;  /* 0x7e8000005000780b */ /* 0x000fe20003f44200 */
[----:B------:R-:W3:Y:S01]  /*0bf0*/  MUFU.RCP R105, R102 ;  /* 0x0000006600697308 */ /* 0x000ee20000001000 */
[----:B--2---:R-:W-:Y:S01]  /*0c00*/  FSEL R96, R97, R82, P6 ;  /* 0x0000005261607208 */ /* 0x004fe20003000000 */
[----:B-1----:R-:W-:Y:S01]  /*0c10*/  FFMA R97, R84, R73, R45 ;  /* 0x0000004954617223 */ /* 0x002fe2000000002d */
[----:B------:R-:W-:Y:S01]  /*0c20*/  FSEL R99, R99, R80, P2 ;  /* 0x0000005063637208 */ /* 0x000fe20001000000 */
[----:B------:R-:W-:Y:S01]  /*0c30*/  FMUL R84, R117, 0.25 ;  /* 0x3e80000075547820 */ /* 0x000fe20000400000 */
[----:B0-----:R-:W-:Y:S01]  /*0c40*/  FFMA R90, R75, R86, R46 ;  /* 0x000000564b5a7223 */ /* 0x001fe2000000002e */
[----:B------:R-:W-:Y:S01]  /*0c50*/  @!P5 FMUL R96, R96, 16777216 ;  /* 0x4b8000006060d820 */ /* 0x000fe20000400000 */
[----:B------:R-:W-:Y:S01]  /*0c60*/  FADD R108, R64, -R51 ;  /* 0x80000033406c7221 */ /* 0x000fe20000000000 */
[----:B------:R-:W-:Y:S01]  /*0c70*/  FMUL R107, R110, 0.25 ;  /* 0x3e8000006e6b7820 */ /* 0x000fe20000400000 */
[----:B------:R-:W-:Y:S01]  /*0c80*/  @!P0 FMUL R99, R99, 16777216 ;  /* 0x4b80000063638820 */ /* 0x000fe20000400000 */
[----:B------:R3:W0:Y:S01]  /*0c90*/  MUFU.RCP R86, R96 ;  /* 0x0000006000567308 */ /* 0x0006220000001000 */
[----:B------:R-:W-:Y:S01]  /*0ca0*/  FMUL R73, R108, 0.25 ;  /* 0x3e8000006c497820 */ /* 0x000fe20000400000 */
[----:B------:R-:W-:Y:S01]  /*0cb0*/  FSEL R84, R84, R117, P4 ;  /* 0x0000007554547208 */ /* 0x000fe20002000000 */
[----:B------:R-:W-:Y:S01]  /*0cc0*/  FFMA R92, R79, R92, R48 ;  /* 0x0000005c4f5c7223 */ /* 0x000fe20000000030 */
[----:B------:R-:W-:Y:S01]  /*0cd0*/  FSEL R107, R107, R110, P6 ;  /* 0x0000006e6b6b7208 */ /* 0x000fe20003000000 */
[----:B------:R-:W-:Y:S01]  /*0ce0*/  FADD R121, R89, -R54 ;  /* 0x8000003659797221 */ /* 0x000fe20000000000 */
[----:B------:R-:W-:Y:S01]  /*0cf0*/  FSEL R75, R73, R108, P2 ;  /* 0x0000006c494b7208 */ /* 0x000fe20001000000 */
[----:B------:R-:W-:Y:S01]  /*0d00*/  @!P3 FMUL R84, R84, 16777216 ;  /* 0x4b8000005454b820 */ /* 0x000fe20000400000 */
[----:B------:R-:W1:Y:S01]  /*0d10*/  MUFU.RCP R94, R94 ;  /* 0x0000005e005e7308 */ /* 0x000e620000001000 */
[----:B------:R-:W-:Y:S01]  /*0d20*/  FADD R73, R22, 1 ;  /* 0x3f80000016497421 */ /* 0x000fe20000000000 */
[----:B------:R-:W-:Y:S01]  /*0d30*/  @!P5 FMUL R107, R107, 16777216 ;  /* 0x4b8000006b6bd820 */ /* 0x000fe20000400000 */
[----:B---3--:R-:W-:Y:S01]  /*0d40*/  FFMA R96, R105, R84, R52 ;  /* 0x0000005469607223 */ /* 0x008fe20000000034 */
[----:B------:R-:W-:Y:S01]  /*0d50*/  FADD R84, R23, 1 ;  /* 0x3f80000017547421 */ /* 0x000fe20000000000 */
[----:B------:R-:W-:Y:S01]  /*0d60*/  @!P0 FMUL R75, R75, 16777216 ;  /* 0x4b8000004b4b8820 */ /* 0x000fe20000400000 */
[C---:B------:R-:W-:Y:S01]  /*0d70*/  FSETP.GEU.AND P6, PT, |R73|.reuse, 1.175494350822287508e-38, PT ;  /* 0x008000004900780b */ /* 0x040fe20003fce200 */
[----:B------:R-:W-:Y:S01]  /*0d80*/  FADD R116, R66, -R55 ;  /* 0x8000003742747221 */ /* 0x000fe20000000000 */
[----:B------:R-:W2:Y:S01]  /*0d90*/  MUFU.RCP R100, R99 ;  /* 0x0000006300647308 */ /* 0x000ea20000001000 */
[----:B0-----:R-:W-:Y:S01]  /*0da0*/  FFMA R105, R86, R107, R53 ;  /* 0x0000006b56697223 */ /* 0x001fe20000000035 */
[C---:B------:R-:W-:Y:S01]  /*0db0*/  FMUL R86, R73.reuse, 0.25 ;  /* 0x3e80000049567820 */ /* 0x040fe20000400000 */
[----:B------:R-:W-:Y:S01]  /*0dc0*/  FSETP.GT.AND P5, PT, |R73|, 8.50705917302346158658e+37, PT ;  /* 0x7e8000004900780b */ /* 0x000fe20003fa4200 */
[C---:B------:R-:W-:Y:S01]  /*0dd0*/  FMUL R107, R84.reuse, 0.25 ;  /* 0x3e800000546b7820 */ /* 0x040fe20000400000 */
[----:B------:R-:W-:Y:S01]  /*0de0*/  FSETP.GEU.AND P0, PT, |R84|, 1.175494350822287508e-38, PT ;  /* 0x008000005400780b */ /* 0x000fe20003f0e200 */
[----:B------:R-:W-:Y:S01]  /*0df0*/  FMUL R109, R116, 0.25 ;  /* 0x3e800000746d7820 */ /* 0x000fe20000400000 */
[----:B------:R-:W-:Y:S01]  /*0e00*/  FSEL R79, R86, R73, P5 ;  /* 0x00000049564f7208 */ /* 0x000fe20002800000 */
[----:B------:R-:W0:Y:S01]  /*0e10*/  MUFU.RCP R88, R88 ;  /* 0x0000005800587308 */ /* 0x000e220000001000 */
[----:B-1----:R-:W-:Y:S01]  /*0e20*/  FFMA R101, R94, R101, R49 ;  /* 0x000000655e657223 */ /* 0x002fe20000000031 */
[----:B------:R-:W-:Y:S01]  /*0e30*/  FFMA R94, R103, R98, R50 ;  /* 0x00000062675e7223 */ /* 0x000fe20000000032 */
[----:B------:R-:W-:Y:S01]  /*0e40*/  FSETP.GT.AND P2, PT, |R84|, 8.50705917302346158658e+37, PT ;  /* 0x7e8000005400780b */ /* 0x000fe20003f44200 */
[----:B------:R-:W-:Y:S01]  /*0e50*/  @!P6 FMUL R79, R79, 16777216 ;  /* 0x4b8000004f4fe820 */ /* 0x000fe20000400000 */
[----:B------:R-:W-:Y:S01]  /*0e60*/  FADD R86, R25, 1 ;  /* 0x3f80000019567421 */ /* 0x000fe20000000000 */
[----:B------:R-:W-:Y:S01]  /*0e70*/  FADD R119, R91, -R56 ;  /* 0x800000385b777221 */ /* 0x000fe20000000000 */
[----:B------:R-:W-:Y:S01]  /*0e80*/  FSEL R98, R107, R84, P2 ;  /* 0x000000546b627208 */ /* 0x000fe20001000000 */
[----:B--2---:R-:W-:Y:S01]  /*0e90*/  FFMA R103, R100, R75, R51 ;  /* 0x0000004b64677223 */ /* 0x004fe20000000033 */
[----:B------:R-:W-:Y:S01]  /*0ea0*/  FADD R75, R24, 1 ;  /* 0x3f800000184b7421 */ /* 0x000fe20000000000 */
[----:B------:R-:W1:Y:S01]  /*0eb0*/  MUFU.RCP R107, R79 ;  /* 0x0000004f006b7308 */ /* 0x000e620000001000 */
[----:B------:R-:W-:Y:S01]  /*0ec0*/  FMUL R111, R86, 0.25 ;  /* 0x3e800000566f7820 */ /* 0x000fe20000400000 */
[----:B------:R-:W-:Y:S01]  /*0ed0*/  @!P0 FMUL R98, R98, 16777216 ;  /* 0x4b80000062628820 */ /* 0x000fe20000400000 */
[C---:B------:R-:W-:Y:S01]  /*0ee0*/  FMUL R100, R75.reuse, 0.25 ;  /* 0x3e8000004b647820 */ /* 0x040fe20000400000 */
[----:B------:R-:W-:Y:S01]  /*0ef0*/  FSETP.GEU.AND P3, PT, |R75|, 1.175494350822287508e-38, PT ;  /* 0x008000004b00780b */ /* 0x000fe20003f6e200 */
[----:B------:R-:W-:Y:S01]  /*0f00*/  FADD R112, R10, -R57 ;  /* 0x800000390a707221 */ /* 0x000fe20000000000 */
[----:B0-----:R-:W-:Y:S01]  /*0f10*/  FFMA R99, R88, R77, R47 ;  /* 0x0000004d58637223 */ /* 0x001fe2000000002f */
[----:B------:R-:W-:Y:S01]  /*0f20*/  FMUL R88, R121, 0.25 ;  /* 0x3e80000079587820 */ /* 0x000fe20000400000 */
[----:B------:R-:W-:Y:S01]  /*0f30*/  FSETP.GT.AND P4, PT, |R75|, 8.50705917302346158658e+37, PT ;  /* 0x7e8000004b00780b */ /* 0x000fe20003f84200 */
[----:B------:R-:W-:Y:S01]  /*0f40*/  FADD R77, R26, 1 ;  /* 0x3f8000001a4d7421 */ /* 0x000fe20000000000 */
[----:B------:R-:W-:Y:S01]  /*0f50*/  FSEL R109, R109, R116, P2 ;  /* 0x000000746d6d7208 */ /* 0x000fe20001000000 */
[----:B------:R-:W-:Y:S01]  /*0f60*/  FMUL R113, R112, 0.25 ;  /* 0x3e80000070717820 */ /* 0x000fe20000400000 */
[----:B------:R-:W-:Y:S01]  /*0f70*/  FSEL R102, R100, R75, P4 ;  /* 0x0000004b64667208 */ /* 0x000fe20002000000 */
[----:B------:R-:W-:Y:S01]  /*0f80*/  FMUL R104, R77, 0.25 ;  /* 0x3e8000004d687820 */ /* 0x000fe20000400000 */
[----:B------:R-:W-:Y:S01]  /*0f90*/  FSEL R88, R88, R121, P5 ;  /* 0x0000007958587208 */ /* 0x000fe20002800000 */
[----:B------:R1:W0:Y:S01]  /*0fa0*/  MUFU.RCP R100, R98 ;  /* 0x0000006200647308 */ /* 0x0002220000001000 */
[----:B------:R-:W-:Y:S01]  /*0fb0*/  FSETP.GEU.AND P5, PT, |R86|, 1.175494350822287508e-38, PT ;  /* 0x008000005600780b */ /* 0x000fe20003fae200 */
[----:B------:R-:W-:Y:S01]  /*0fc0*/  @!P3 FMUL R102, R102, 16777216 ;  /* 0x4b8000006666b820 */ /* 0x000fe20000400000 */
[----:B------:R-:W-:Y:S01]  /*0fd0*/  @!P0 FMUL R109, R109, 16777216 ;  /* 0x4b8000006d6d8820 */ /* 0x000fe20000400000 */
[----:B------:R-:W-:Y:S01]  /*0fe0*/  @!P6 FMUL R88, R88, 16777216 ;  /* 0x4b8000005858e820 */ /* 0x000fe20000400000 */
[----:B------:R-:W-:Y:S01]  /*0ff0*/  FSETP.GT.AND P6, PT, |R86|, 8.50705917302346158658e+37, PT ;  /* 0x7e8000005600780b */ /* 0x000fe20003fc4200 */
[----:B------:R-:W-:Y:S01]  /*1000*/  FADD R4, R4, -R97 ;  /* 0x8000006104047221 */ /* 0x000fe20000000000 */
[----:B------:R-:W-:Y:S01]  /*1010*/  FSETP.GT.AND P0, PT, |R77|, 8.50705917302346158658e+37, PT ;  /* 0x7e8000004d00780b */ /* 0x000fe20003f04200 */
[----:B------:R2:W3:Y:S01]  /*1020*/  MUFU.RCP R79, R102 ;  /* 0x00000066004f7308 */ /* 0x0004e20000001000 */
[----:B------:R-:W-:Y:S01]  /*1030*/  FSEL R111, R111, R86, P6 ;  /* 0x000000566f6f7208 */ /* 0x000fe20003000000 */
[----:B-1----:R-:W-:Y:S01]  /*1040*/  FFMA R98, R107, R88, R54 ;  /* 0x000000586b627223 */ /* 0x002fe20000000036 */
[----:B------:R-:W-:Y:S01]  /*1050*/  FMUL R88, R119, 0.25 ;  /* 0x3e80000077587820 */ /* 0x000fe20000400000 */
[----:B------:R-:W-:Y:S01]  /*1060*/  FSEL R106, R104, R77, P0 ;  /* 0x0000004d686a7208 */ /* 0x000fe20000000000 */
[----:B------:R-:W-:Y:S01]  /*1070*/  FFMA R72, R72, R4, R29 ;  /* 0x0000000448487223 */ /* 0x000fe2000000001d */
[----:B------:R-:W-:Y:S01]  /*1080*/  @!P5 FMUL R111, R111, 16777216 ;  /* 0x4b8000006f6fd820 */ /* 0x000fe20000400000 */
[----:B------:R-:W-:Y:S01]  /*1090*/  FSETP.GEU.AND P2, PT, |R77|, 1.175494350822287508e-38, PT ;  /* 0x008000004d00780b */ /* 0x000fe20003f4e200 */
[----:B0-----:R-:W-:Y:S01]  /*10a0*/  FFMA R107, R100, R109, R55 ;  /* 0x0000006d646b7223 */ /* 0x001fe20000000037 */
[----:B------:R-:W-:Y:S01]  /*10b0*/  FADD R109, R93, -R58 ;  /* 0x8000003a5d6d7221 */ /* 0x000fe20000000000 */
[----:B------:R-:W-:Y:S01]  /*10c0*/  FSEL R88, R88, R119, P4 ;  /* 0x0000007758587208 */ /* 0x000fe20002000000 */
[----:B------:R-:W0:Y:S01]  /*10d0*/  MUFU.RCP R104, R111 ;  /* 0x0000006f00687308 */ /* 0x000e220000001000 */
[----:B------:R-:W-:Y:S01]  /*10e0*/  FSEL R113, R113, R112, P6 ;  /* 0x0000007071717208 */ /* 0x000fe20003000000 */
[----:B------:R-:W-:Y:S01]  /*10f0*/  FMUL R100, R109, 0.25 ;  /* 0x3e8000006d647820 */ /* 0x000fe20000400000 */
[----:B------:R-:W-:Y:S01]  /*1100*/  FADD R4, R81, -R90 ;  /* 0x8000005a51047221 */ /* 0x000fe20000000000 */
[----:B------:R-:W-:Y:S01]  /*1110*/  @!P3 FMUL R88, R88, 16777216 ;  /* 0x4b8000005858b820 */ /* 0x000fe20000400000 */
[----:B------:R-:W-:Y:S01]  /*1120*/  FADD R6, R6, -R101 ;  /* 0x8000006506067221 */ /* 0x000fe20000000000 */
[----:B------:R-:W-:Y:S01]  /*1130*/  @!P5 FMUL R113, R113, 16777216 ;  /* 0x4b8000007171d820 */ /* 0x000fe20000400000 */
[----:B--2---:R-:W-:Y:S01]  /*1140*/  FSEL R102, R100, R109, P0 ;  /* 0x0000006d64667208 */ /* 0x004fe20000000000 */
[----:B---3--:R-:W-:Y:S01]  /*1150*/  FFMA R100, R79, R88, R56 ;  /* 0x000000584f647223 */ /* 0x008fe20000000038 */
[----:B------:R-:W-:Y:S01]  /*1160*/  FADD R88, R27, 1 ;  /* 0x3f8000001b587421 */ /* 0x000fe20000000000 */
[----:B------:R-:W-:Y:S01]  /*1170*/  FADD R79, R28, 1 ;  /* 0x3f8000001c4f7421 */ /* 0x000fe20000000000 */
[----:B------:R-:W-:Y:S01]  /*1180*/  @!P2 FMUL R106, R106, 16777216 ;  /* 0x4b8000006a6aa820 */ /* 0x000fe20000400000 */
[----:B------:R-:W-:Y:S01]  /*1190*/  @!P2 FMUL R102, R102, 16777216 ;  /* 0x4b8000006666a820 */ /* 0x000fe20000400000 */
[----:B------:R-:W-:Y:S01]  /*11a0*/  FFMA R9, R9, R4, R30 ;  /* 0x0000000409097223 */ /* 0x000fe2000000001e */
[----:B------:R-:W-:Y:S01]  /*11b0*/  FSETP.GEU.AND P3, PT, |R88|, 1.175494350822287508e-38, PT ;  /* 0x008000005800780b */ /* 0x000fe20003f6e200 */
[----:B------:R1:W2:Y:S01]  /*11c0*/  MUFU.RCP R115, R106 ;  /* 0x0000006a00737308 */ /* 0x0002a20000001000 */
[----:B0-----:R-:W-:Y:S01]  /*11d0*/  FFMA R111, R104, R113, R57 ;  /* 0x00000071686f7223 */ /* 0x001fe20000000039 */
[C---:B------:R-:W-:Y:S01]  /*11e0*/  FMUL R113, R88.reuse, 0.25 ;  /* 0x3e80000058717820 */ /* 0x040fe20000400000 */
[C---:B------:R-:W-:Y:S01]  /*11f0*/  FSETP.GEU.AND P4, PT, |R79|.reuse, 1.175494350822287508e-38, PT ;  /* 0x008000004f00780b */ /* 0x040fe20003f8e200 */
[----:B------:R-:W-:Y:S01]  /*1200*/  FMUL R104, R79, 0.25 ;  /* 0x3e8000004f687820 */ /* 0x000fe20000400000 */
[----:B------:R-:W-:Y:S01]  /*1210*/  FSETP.GT.AND P0, PT, |R88|, 8.50705917302346158658e+37, PT ;  /* 0x7e8000005800780b */ /* 0x000fe20003f04200 */
[----:B------:R-:W-:Y:S01]  /*1220*/  FADD R4, R83, -R92 ;  /* 0x8000005c53047221 */ /* 0x000fe20000000000 */
[----:B------:R-:W-:Y:S01]  /*1230*/  FSETP.GT.AND P2, PT, |R79|, 8.50705917302346158658e+37, PT ;  /* 0x7e8000004f00780b */ /* 0x000fe20003f44200 */
[----:B------:R-:W-:Y:S01]  /*1240*/  FFMA R68, R68, R6, R33 ;  /* 0x0000000644447223 */ /* 0x000fe20000000021 */
[----:B-1----:R-:W-:Y:S01]  /*1250*/  FSEL R106, R113, R88, P0 ;  /* 0x00000058716a7208 */ /* 0x002fe20000000000 */
[----:B------:R-:W-:Y:S01]  /*1260*/  FADD R113, R95, -R60 ;  /* 0x8000003c5f717221 */ /* 0x000fe20000000000 */
[----:B------:R-:W-:Y:S01]  /*1270*/  FSEL R118, R104, R79, P2 ;  /* 0x0000004f68767208 */ /* 0x000fe20001000000 */
[----:B------:R-:W-:Y:S01]  /*1280*/  FADD R104, R74, -R59 ;  /* 0x8000003b4a687221 */ /* 0x000fe20000000000 */
[----:B------:R-:W-:Y:S01]  /*1290*/  FFMA R7, R7, R4, R32 ;  /* 0x0000000407077223 */ /* 0x000fe20000000020 */
[----:B------:R-:W-:Y:S01]  /*12a0*/  @!P3 FMUL R106, R106, 16777216 ;  /* 0x4b8000006a6ab820 */ /* 0x000fe20000400000 */
[----:B------:R-:W-:Y:S01]  /*12b0*/  FMUL R120, R113, 0.25 ;  /* 0x3e80000071787820 */ /* 0x000fe20000400000 */
[----:B------:R-:W-:Y:S01]  /*12c0*/  @!P4 FMUL R118, R118, 16777216 ;  /* 0x4b8000007676c820 */ /* 0x000fe20000400000 */
[----:B--2---:R-:W-:Y:S01]  /*12d0*/  FFMA R102, R115, R102, R58 ;  /* 0x0000006673667223 */ /* 0x004fe2000000003a */
[----:B------:R-:W-:Y:S01]  /*12e0*/  FMUL R115, R104, 0.25 ;  /* 0x3e80000068737820 */ /* 0x000fe20000400000 */
[----:B------:R-:W-:Y:S01]  /*12f0*/  FADD R4, R85, -R94 ;  /* 0x8000005e55047221 */ /* 0x000fe20000000000 */
[----:B------:R-:W0:Y:S01]  /*1300*/  MUFU.RCP R106, R106 ;  /* 0x0000006a006a7308 */ /* 0x000e220000001000 */
[----:B------:R-:W-:Y:S01]  /*1310*/  FSEL R120, R120, R113, P2 ;  /* 0x0000007178787208 */ /* 0x000fe20001000000 */
[----:B------:R-:W-:Y:S01]  /*1320*/  FADD R62, R62, -R99 ;  /* 0x800000633e3e7221 */ /* 0x000fe20000000000 */
[----:B------:R-:W-:Y:S01]  /*1330*/  FSEL R115, R115, R104, P0 ;  /* 0x0000006873737208 */ /* 0x000fe20000000000 */
[----:B------:R-:W-:Y:S01]  /*1340*/  FADD R6, R64, -R103 ;  /* 0x8000006740067221 */ /* 0x000fe20000000000 */
[----:B------:R-:W-:Y:S01]  /*1350*/  FFMA R5, R5, R4, R34 ;  /* 0x0000000405057223 */ /* 0x000fe20000000022 */
[----:B------:R-:W-:Y:S01]  /*1360*/  @!P4 FMUL R120, R120, 16777216 ;  /* 0x4b8000007878c820 */ /* 0x000fe20000400000 */
[----:B------:R-:W-:Y:S01]  /*1370*/  FFMA R70, R70, R62, R31 ;  /* 0x0000003e46467223 */ /* 0x000fe2000000001f */
[----:B------:R-:W1:Y:S01]  /*1380*/  MUFU.RCP R123, R118 ;  /* 0x00000076007b7308 */ /* 0x000e620000001000 */
[----:B------:R-:W-:Y:S01]  /*1390*/  @!P3 FMUL R115, R115, 16777216 ;  /* 0x4b8000007373b820 */ /* 0x000fe20000400000 */
[----:B------:R-:W-:Y:S01]  /*13a0*/  FFMA R108, R108, R6, R35 ;  /* 0x000000066c6c7223 */ /* 0x000fe20000000023 */
[----:B------:R-:W-:Y:S01]  /*13b0*/  FADD R4, R8, -R105 ;  /* 0x8000006908047221 */ /* 0x000fe20000000000 */
[----:B------:R-:W-:Y:S01]  /*13c0*/  FADD R62, R87, -R96 ;  /* 0x80000060573e7221 */ /* 0x000fe20000000000 */
[----:B------:R-:W-:Y:S01]  /*13d0*/  FADD R6, R89, -R98 ;  /* 0x8000006259067221 */ /* 0x000fe20000000000 */
[----:B------:R-:W-:Y:S01]  /*13e0*/  FADD R8, R66, -R107 ;  /* 0x8000006b42087221 */ /* 0x000fe20000000000 */
[----:B------:R-:W-:Y:S01]  /*13f0*/  FFMA R110, R110, R4, R37 ;  /* 0x000000046e6e7223 */ /* 0x000fe20000000025 */
[----:B0-----:R-:W-:Y:S01]  /*1400*/  FFMA R115, R106, R115, R59 ;  /* 0x000000736a737223 */ /* 0x001fe2000000003b */
[----:B------:R-:W-:Y:S01]  /*1410*/  FFMA R117, R117, R62, R36 ;  /* 0x0000003e75757223 */ /* 0x000fe20000000024 */
[----:B------:R-:W-:Y:S01]  /*1420*/  FFMA R121, R121, R6, R38 ;  /* 0x0000000679797223 */ /* 0x000fe20000000026 */
[----:B------:R-:W-:Y:S01]  /*1430*/  FFMA R116, R116, R8, R39 ;  /* 0x0000000874747223 */ /* 0x000fe20000000027 */
[----:B------:R-:W-:Y:S01]  /*1440*/  FADD R4, R10, -R111 ;  /* 0x8000006f0a047221 */ /* 0x000fe20000000000 */
[----:B------:R-:W-:Y:S01]  /*1450*/  FADD R62, R91, -R100 ;  /* 0x800000645b3e7221 */ /* 0x000fe20000000000 */
[----:B------:R-:W-:Y:S01]  /*1460*/  FADD R6, R93, -R102 ;  /* 0x800000665d067221 */ /* 0x000fe20000000000 */
[----:B------:R-:W-:Y:S01]  /*1470*/  FADD R8, R74, -R115 ;  /* 0x800000734a087221 */ /* 0x000fe20000000000 */
[----:B-1----:R-:W-:Y:S01]  /*1480*/  FFMA R106, R123, R120, R60 ;  /* 0x000000787b6a7223 */ /* 0x002fe2000000003c */
[----:B------:R-:W-:Y:S01]  /*1490*/  FFMA R119, R119, R62, R40 ;  /* 0x0000003e77777223 */ /* 0x000fe20000000028 */
[----:B------:R-:W-:Y:S01]  /*14a0*/  FFMA R112, R112, R4, R41 ;  /* 0x0000000470707223 */ /* 0x000fe20000000029 */
[----:B------:R-:W-:Y:S01]  /*14b0*/  FFMA R109, R109, R6, R42 ;  /* 0x000000066d6d7223 */ /* 0x000fe2000000002a */
[----:B------:R-:W-:Y:S01]  /*14c0*/  FADD R10, R95, -R106 ;  /* 0x8000006a5f0a7221 */ /* 0x000fe20000000000 */
[----:B------:R-:W-:Y:S01]  /*14d0*/  FFMA R104, R104, R8, R43 ;  /* 0x0000000868687223 */ /* 0x000fe2000000002b */
[----:B------:R-:W-:-:S02]  /*14e0*/  IMAD.MOV.U32 R4, RZ, RZ, R97 ;  /* 0x000000ffff047224 */ /* 0x000fc400078e0061 */
[----:B------:R-:W-:Y:S01]  /*14f0*/  FFMA R113, R113, R10, R44 ;  /* 0x0000000a71717223 */ /* 0x000fe2000000002c */
[----:B------:R-:W-:Y:S02]  /*1500*/  IMAD.MOV.U32 R81, RZ, RZ, R90 ;  /* 0x000000ffff517224 */ /* 0x000fe400078e005a */
[----:B------:R-:W-:Y:S02]  /*1510*/  IMAD.MOV.U32 R62, RZ, RZ, R99 ;  /* 0x000000ffff3e7224 */ /* 0x000fe400078e0063 */
[----:B------:R-:W-:Y:S02]  /*1520*/  IMAD.MOV.U32 R83, RZ, RZ, R92 ;  /* 0x000000ffff537224 */ /* 0x000fe400078e005c */
[----:B------:R-:W-:Y:S02]  /*1530*/  IMAD.MOV.U32 R6, RZ, RZ, R101 ;  /* 0x000000ffff067224 */ /* 0x000fe400078e0065 */
[----:B------:R-:W-:Y:S02]  /*1540*/  IMAD.MOV.U32 R85, RZ, RZ, R94 ;  /* 0x000000ffff557224 */ /* 0x000fe400078e005e */
[----:B------:R-:W-:-:S02]  /*1550*/  IMAD.MOV.U32 R64, RZ, RZ, R103 ;  /* 0x000000ffff407224 */ /* 0x000fc400078e0067 */
        /* <DEDUP_REMOVED lines=9> */
.L_x_0:
[----:B------:R-:W-:Y:S02]  /*15f0*/  IADD3 R13, P0, R13, 0x400, RZ ;  /* 0x000004000d0d7810 */ /* 0x000fe40007f1e0ff */
[----:B------:R-:W-:Y:S02]  /*1600*/  FSEL R45, R4, R45, !P1 ;  /* 0x0000002d042d7208 */ /* 0x000fe40004800000 */
[----:B------:R-:W-:Y:S01]  /*1610*/  FSEL R46, R81, R46, !P1 ;  /* 0x0000002e512e7208 */ /* 0x000fe20004800000 */
[----:B------:R-:W-:Y:S01]  /*1620*/  IMAD.X R114, RZ, RZ, R114, P0 ;  /* 0x000000ffff727224 */ /* 0x000fe200000e0672 */
[----:B------:R-:W-:-:S02]  /*1630*/  ISETP.GE.U32.AND P0, PT, R13, 0xc00, PT ;  /* 0x00000c000d00780c */ /* 0x000fc40003f06070 */
[----:B------:R-:W-:Y:S02]  /*1640*/  FSEL R47, R62, R47, !P1 ;  /* 0x0000002f3e2f7208 */ /* 0x000fe40004800000 */
[----:B------:R-:W-:Y:S02]  /*1650*/  ISETP.GE.U32.AND.EX P0, PT, R114, RZ, PT, P0 ;  /* 0x000000ff7200720c */ /* 0x000fe40003f06100 */
[----:B------:R-:W-:Y:S02]  /*1660*/  FSEL R48, R83, R48, !P1 ;  /* 0x0000003053307208 */ /* 0x000fe40004800000 */
[----:B------:R-:W-:Y:S02]  /*1670*/  FSEL R49, R6, R49, !P1 ;  /* 0x0000003106317208 */ /* 0x000fe40004800000 */
[----:B------:R-:W-:Y:S02]  /*1680*/  FSEL R50, R85, R50, !P1 ;  /* 0x0000003255327208 */ /* 0x000fe40004800000 */
[----:B------:R-:W-:-:S02]  /*1690*/  FSEL R51, R64, R51, !P1 ;  /* 0x0000003340337208 */ /* 0x000fc40004800000 */
[----:B------:R-:W-:Y:S02]  /*16a0*/  FSEL R52, R87, R52, !P1 ;  /* 0x0000003457347208 */ /* 0x000fe40004800000 */
[----:B------:R-:W-:Y:S02]  /*16b0*/  FSEL R53, R8, R53, !P1 ;  /* 0x0000003508357208 */ /* 0x000fe40004800000 */
        /* <DEDUP_REMOVED lines=38> */
[----:B------:R-:W-:Y:S01]  /*1920*/  FSEL R28, R79, R28, !P1 ;  /* 0x0000001c4f1c7208 */ /* 0x000fe20004800000 */
[----:B------:R-:W-:Y:S01]  /*1930*/  @P0 CALL.REL.NOINC `(.L_x_1) ;  /* 0x0000001000000944 */ /* 0x000fe20003c00000 */
[----:B------:R-:W-:Y:S05]  /*1940*/  BRA `(.L_x_2) ;  /* 0xffffe97000007947 */ /* 0x000fea000383ffff */
.L_x_1:
[----:B------:R-:W-:Y:S01]  /*1950*/  FADD R65, R12, R15 ;  /* 0x0000000f0c417221 */ /* 0x000fe20000000000 */
[----:B------:R-:W-:Y:S01]  /*1960*/  FADD R46, -R45, R46 ;  /* 0x0000002e2d2e7221 */ /* 0x000fe20000000100 */
[----:B------:R-:W-:Y:S01]  /*1970*/  FMUL R6, R15, 0.25 ;  /* 0x3e8000000f067820 */ /* 0x000fe20000400000 */
[----:B------:R-:W-:Y:S01]  /*1980*/  FADD R30, R29, R30 ;  /* 0x0000001e1d1e7221 */ /* 0x000fe20000000000 */
[C---:B------:R-:W-:Y:S01]  /*1990*/  FMUL R4, R65.reuse, 0.25 ;  /* 0x3e80000041047820 */ /* 0x040fe20000400000 */
[C---:B------:R-:W-:Y:S01]  /*19a0*/  FSETP.GEU.AND P4, PT, |R65|.reuse, 1.175494350822287508e-38, PT ;  /* 0x008000004100780b */ /* 0x040fe20003f8e200 */
[----:B------:R-:W-:Y:S01]  /*19b0*/  FADD R5, R14, R65 ;  /* 0x000000410e057221 */ /* 0x000fe20000000000 */
[----:B------:R-:W-:Y:S01]  /*19c0*/  FSETP.GT.AND P0, PT, |R65|, 8.50705917302346158658e+37, PT ;  /* 0x7e8000004100780b */ /* 0x000fe20003f04200 */
[----:B------:R-:W-:Y:S01]  /*19d0*/  FMUL R7, R46, R46 ;  /* 0x0000002e2e077220 */ /* 0x000fe20000400000 */
[----:B------:R-:W-:Y:S01]  /*19e0*/  FMUL R29, R16, 0.25 ;  /* 0x3e800000101d7820 */ /* 0x000fe20000400000 */
[C---:B------:R-:W-:Y:S01]  /*19f0*/  FMUL R62, R5.reuse, 0.25 ;  /* 0x3e800000053e7820 */ /* 0x040fe20000400000 */
[----:B------:R-:W-:Y:S01]  /*1a00*/  FSEL R4, R4, R65, P0 ;  /* 0x0000004104047208 */ /* 0x000fe20000000000 */
[----:B------:R-:W-:Y:S01]  /*1a10*/  FMUL R8, R12, R7 ;  /* 0x000000070c087220 */ /* 0x000fe20000400000 */
[C---:B------:R-:W-:Y:S01]  /*1a20*/  FSETP.GEU.AND P2, PT, |R5|.reuse, 1.175494350822287508e-38, PT ;  /* 0x008000000500780b */ /* 0x040fe20003f4e200 */
[----:B------:R-:W-:Y:S01]  /*1a30*/  FMUL R7, R14, 0.25 ;  /* 0x3e8000000e077820 */ /* 0x000fe20000400000 */
[----:B------:R-:W-:Y:S01]  /*1a40*/  FSEL R15, R6, R15, P0 ;  /* 0x0000000f060f7208 */ /* 0x000fe20000000000 */
[----:B------:R-:W-:Y:S01]  /*1a50*/  FADD R6, R16, R5 ;  /* 0x0000000510067221 */ /* 0x000fe20000000000 */
[----:B------:R-:W-:Y:S01]  /*1a60*/  FSETP.GT.AND P3, PT, |R5|, 8.50705917302346158658e+37, PT ;  /* 0x7e8000000500780b */ /* 0x000fe20003f64200 */
[----:B------:R-:W-:Y:S01]  /*1a70*/  @!P4 FMUL R4, R4, 16777216 ;  /* 0x4b8000000404c820 */ /* 0x000fe20000400000 */
[----:B------:R-:W-:Y:S01]  /*1a80*/  FSETP.NEU.AND P6, PT, R65, RZ, PT ;  /* 0x000000ff4100720b */ /* 0x000fe20003fcd000 */
[----:B------:R-:W-:Y:S01]  /*1a90*/  @!P4 FMUL R15, R15, 16777216 ;  /* 0x4b8000000f0fc820 */ /* 0x000fe20000400000 */
[----:B------:R-:W-:Y:S01]  /*1aa0*/  FSEL R62, R62, R5, P3 ;  /* 0x000000053e3e7208 */ /* 0x000fe20001800000 */
[C---:B------:R-:W-:Y:S01]  /*1ab0*/  FMUL R13, R6.reuse, 0.25 ;  /* 0x3e800000060d7820 */ /* 0x040fe20000400000 */
[C---:B------:R-:W-:Y:S01]  /*1ac0*/  FSETP.GEU.AND P0, PT, |R6|.reuse, 1.175494350822287508e-38, PT ;  /* 0x008000000600780b */ /* 0x040fe20003f0e200 */
[----:B------:R-:W0:Y:S01]  /*1ad0*/  MUFU.RCP R4, R4 ;  /* 0x0000000400047308 */ /* 0x000e220000001000 */
[----:B------:R-:W-:Y:S01]  /*1ae0*/  FSEL R9, R7, R14, P3 ;  /* 0x0000000e07097208 */ /* 0x000fe20001800000 */
[C---:B------:R-:W-:Y:S01]  /*1af0*/  FADD R7, R17.reuse, R6 ;  /* 0x0000000611077221 */ /* 0x040fe20000000000 */
[----:B------:R-:W-:Y:S01]  /*1b00*/  FSETP.GT.AND P4, PT, |R6|, 8.50705917302346158658e+37, PT ;  /* 0x7e8000000600780b */ /* 0x000fe20003f84200 */
[----:B------:R-:W-:Y:S01]  /*1b10*/  @!P2 FMUL R62, R62, 16777216 ;  /* 0x4b8000003e3ea820 */ /* 0x000fe20000400000 */
[----:B------:R-:W-:Y:S01]  /*1b20*/  FMUL R64, R17, 0.25 ;  /* 0x3e80000011407820 */ /* 0x000fe20000400000 */
[----:B------:R-:W-:Y:S01]  /*1b30*/  FMUL R14, R7, 0.25 ;  /* 0x3e800000070e7820 */ /* 0x000fe20000400000 */
[----:B------:R-:W-:Y:S01]  /*1b40*/  FSEL R13, R13, R6, P4 ;  /* 0x000000060d0d7208 */ /* 0x000fe20002000000 */
[----:B------:R-:W-:Y:S01]  /*1b50*/  @!P2 FMUL R9, R9, 16777216 ;  /* 0x4b8000000909a820 */ /* 0x000fe20000400000 */
[----:B------:R-:W-:Y:S01]  /*1b60*/  FSETP.GEU.AND P3, PT, |R7|, 1.175494350822287508e-38, PT ;  /* 0x008000000700780b */ /* 0x000fe20003f6e200 */
[----:B------:R-:W1:Y:S01]  /*1b70*/  MUFU.RCP R62, R62 ;  /* 0x0000003e003e7308 */ /* 0x000e620000001000 */
[----:B------:R-:W-:Y:S01]  /*1b80*/  FSEL R16, R29, R16, P4 ;  /* 0x000000101d107208 */ /* 0x000fe20002000000 */
[----:B------:R-:W-:Y:S01]  /*1b90*/  @!P0 FMUL R13, R13, 16777216 ;  /* 0x4b8000000d0d8820 */ /* 0x000fe20000400000 */
[----:B------:R-:W-:Y:S01]  /*1ba0*/  FSETP.GT.AND P4, PT, |R7|, 8.50705917302346158658e+37, PT ;  /* 0x7e8000000700780b */ /* 0x000fe20003f84200 */
[----:B------:R-:W-:Y:S01]  /*1bb0*/  FMUL R29, R18, 0.25 ;  /* 0x3e800000121d7820 */ /* 0x000fe20000400000 */
[----:B------:R-:W-:Y:S01]  /*1bc0*/  IMAD.MOV.U32 R66, RZ, RZ, -0x800000 ;  /* 0xff800000ff427424 */ /* 0x000fe200078e00ff */
[----:B0-----:R-:W-:Y:S01]  /*1bd0*/  FMUL R15, R4, R15 ;  /* 0x0000000f040f7220 */ /* 0x001fe20000400000 */
[----:B------:R-:W-:Y:S01]  /*1be0*/  FADD R4, R18, R7 ;  /* 0x0000000712047221 */ /* 0x000fe20000000000 */
[----:B------:R-:W-:Y:S01]  /*1bf0*/  FSEL R14, R14, R7, P4 ;  /* 0x000000070e0e7208 */ /* 0x000fe20002000000 */
[----:B------:R-:W0:Y:S01]  /*1c00*/  MUFU.RCP R13, R13 ;  /* 0x0000000d000d7308 */ /* 0x000e220000001000 */
[----:B------:R-:W-:Y:S01]  /*1c10*/  FSEL R17, R64, R17, P4 ;  /* 0x0000001140117208 */ /* 0x000fe20002000000 */
[----:B------:R-:W-:Y:S01]  /*1c20*/  @!P0 FMUL R16, R16, 16777216 ;  /* 0x4b80000010108820 */ /* 0x000fe20000400000 */
[----:B------:R-:W-:Y:S01]  /*1c30*/  FSETP.GT.AND P5, PT, |R4|, 8.50705917302346158658e+37, PT ;  /* 0x7e8000000400780b */ /* 0x000fe20003fa4200 */
[----:B------:R-:W-:Y:S01]  /*1c40*/  @!P3 FMUL R14, R14, 16777216 ;  /* 0x4b8000000e0eb820 */ /* 0x000fe20000400000 */
[C---:B------:R-:W-:Y:S01]  /*1c50*/  FSETP.GEU.AND P2, PT, |R4|.reuse, 1.175494350822287508e-38, PT ;  /* 0x008000000400780b */ /* 0x040fe20003f4e200 */
[----:B------:R-:W-:Y:S01]  /*1c60*/  FMUL R64, R19, 0.25 ;  /* 0x3e80000013407820 */ /* 0x000fe20000400000 */
[----:B------:R-:W-:Y:S01]  /*1c70*/  FSEL R18, R29, R18, P5 ;  /* 0x000000121d127208 */ /* 0x000fe20002800000 */
[----:B------:R-:W-:Y:S01]  /*1c80*/  FMUL R29, R4, 0.25 ;  /* 0x3e800000041d7820 */ /* 0x000fe20000400000 */
[----:B-1----:R-:W-:Y:S01]  /*1c90*/  FMUL R62, R62, R9 ;  /* 0x000000093e3e7220 */ /* 0x002fe20000400000 */
[----:B------:R-:W1:Y:S01]  /*1ca0*/  MUFU.RCP R14, R14 ;  /* 0x0000000e000e7308 */ /* 0x000e620000001000 */
[----:B------:R-:W-:Y:S01]  /*1cb0*/  FADD R9, R19, R4 ;  /* 0x0000000413097221 */ /* 0x000fe20000000000 */
[----:B------:R-:W-:Y:S01]  /*1cc0*/  FSEL R15, R15, RZ, P6 ;  /* 0x000000ff0f0f7208 */ /* 0x000fe20003000000 */
[----:B------:R-:W-:Y:S01]  /*1cd0*/  @!P3 FMUL R17, R17, 16777216 ;  /* 0x4b8000001111b820 */ /* 0x000fe20000400000 */
[----:B------:R-:W-:Y:S01]  /*1ce0*/  FSEL R29, R29, R4, P5 ;  /* 0x000000041d1d7208 */ /* 0x000fe20002800000 */
[----:B------:R-:W-:Y:S01]  /*1cf0*/  IMAD.MOV.U32 R68, RZ, RZ, -0x800000 ;  /* 0xff800000ff447424 */ /* 0x000fe200078e00ff */
[----:B------:R-:W-:Y:S01]  /*1d00*/  FSETP.GEU.AND P0, PT, |R9|, 1.175494350822287508e-38, PT ;  /* 0x008000000900780b */ /* 0x000fe20003f0e200 */
[----:B------:R-:W-:Y:S01]  /*1d10*/  FFMA R46, R46, R15, R45 ;  /* 0x0000000f2e2e7223 */ /* 0x000fe2000000002d */
[----:B------:R-:W-:Y:S01]  /*1d20*/  FFMA R30, R15, R8, R30 ;  /* 0x000000080f1e7223 */ /* 0x000fe2000000001e */
[----:B0-----:R-:W-:Y:S01]  /*1d30*/  FMUL R15, R13, R16 ;  /* 0x000000100d0f7220 */ /* 0x001fe20000400000 */
[----:B------:R-:W-:Y:S01]  /*1d40*/  @!P2 FMUL R29, R29, 16777216 ;  /* 0x4b8000001d1da820 */ /* 0x000fe20000400000 */
[C---:B------:R-:W-:Y:S01]  /*1d50*/  FMUL R16, R9.reuse, 0.25 ;  /* 0x3e80000009107820 */ /* 0x040fe20000400000 */
[C---:B------:R-:W-:Y:S01]  /*1d60*/  FADD R8, R20.reuse, R9 ;  /* 0x0000000914087221 */ /* 0x040fe20000000000 */
[----:B------:R-:W-:Y:S01]  /*1d70*/  FSETP.GT.AND P3, PT, |R9|, 8.50705917302346158658e+37, PT ;  /* 0x7e8000000900780b */ /* 0x000fe20003f64200 */
[----:B------:R-:W-:Y:S01]  /*1d80*/  FMUL R13, R20, 0.25 ;  /* 0x3e800000140d7820 */ /* 0x000fe20000400000 */
[----:B------:R-:W-:Y:S01]  /*1d90*/  FADD R47, R47, -R46 ;  /* 0x8000002e2f2f7221 */ /* 0x000fe20000000000 */
[----:B------:R-:W0:Y:S01]  /*1da0*/  MUFU.RCP R29, R29 ;  /* 0x0000001d001d7308 */ /* 0x000e220000001000 */
[----:B------:R-:W-:Y:S01]  /*1db0*/  FSEL R45, R64, R19, P3 ;  /* 0x00000013402d7208 */ /* 0x000fe20001800000 */
[----:B-1----:R-:W-:Y:S01]  /*1dc0*/  FMUL R19, R14, R17 ;  /* 0x000000110e137220 */ /* 0x002fe20000400000 */
[----:B------:R-:W-:Y:S01]  /*1dd0*/  FSEL R16, R16, R9, P3 ;  /* 0x0000000910107208 */ /* 0x000fe20001800000 */
[C---:B------:R-:W-:Y:S01]  /*1de0*/  FMUL R17, R8.reuse, 0.25 ;  /* 0x3e80000008117820 */ /* 0x040fe20000400000 */
[C---:B------:R-:W-:Y:S01]  /*1df0*/  FSETP.GEU.AND P3, PT, |R8|.reuse, 1.175494350822287508e-38, PT ;  /* 0x008000000800780b */ /* 0x040fe20003f6e200 */
[----:B------:R-:W-:Y:S01]  /*1e00*/  FADD R31, R31, R30 ;  /* 0x0000001e1f1f7221 */ /* 0x000fe20000000000 */
[----:B------:R-:W-:Y:S01]  /*1e10*/  FSETP.GT.AND P4, PT, |R8|, 8.50705917302346158658e+37, PT ;  /* 0x7e8000000800780b */ /* 0x000fe20003f84200 */
[----:B------:R-:W-:Y:S01]  /*1e20*/  @!P0 FMUL R16, R16, 16777216 ;  /* 0x4b80000010108820 */ /* 0x000fe20000400000 */
[----:B------:R-:W-:Y:S01]  /*1e30*/  FSETP.NEU.AND P6, PT, R5, RZ, PT ;  /* 0x000000ff0500720b */ /* 0x000fe20003fcd000 */
[----:B------:R-:W-:Y:S01]  /*1e40*/  @!P2 FMUL R18, R18, 16777216 ;  /* 0x4b8000001212a820 */ /* 0x000fe20000400000 */
[----:B------:R-:W-:Y:S01]  /*1e50*/  FSEL R67, R13, R20, P4 ;  /* 0x000000140d437208 */ /* 0x000fe20002000000 */
[----:B------:R-:W-:Y:S01]  /*1e60*/  FADD R13, R21, R8 ;  /* 0x00000008150d7221 */ /* 0x000fe20000000000 */
[----:B------:R-:W-:Y:S01]  /*1e70*/  FSEL R30, R17, R8, P4 ;  /* 0x00000008111e7208 */ /* 0x000fe20002000000 */
[----:B------:R1:W2:Y:S01]  /*1e80*/  MUFU.RCP R20, R16 ;  /* 0x0000001000147308 */ /* 0x0002a20000001000 */
[----:B------:R-:W-:Y:S01]  /*1e90*/  FSEL R62, R62, RZ, P6 ;  /* 0x000000ff3e3e7208 */ /* 0x000fe20003000000 */
[----:B------:R-:W-:Y:S01]  /*1ea0*/  FMUL R14, R21, 0.25 ;  /* 0x3e800000150e7820 */ /* 0x000fe20000400000 */
[----:B0-----:R-:W-:Y:S01]  /*1eb0*/  FMUL R29, R29, R18 ;  /* 0x000000121d1d7220 */ /* 0x001fe20000400000 */
[----:B------:R-:W-:Y:S01]  /*1ec0*/  @!P3 FMUL R30, R30, 16777216 ;  /* 0x4b8000001e1eb820 */ /* 0x000fe20000400000 */
[----:B------:R-:W-:Y:S01]  /*1ed0*/  @!P3 FMUL R67, R67, 16777216 ;  /* 0x4b8000004343b820 */ /* 0x000fe20000400000 */
[----:B------:R-:W-:Y:S01]  /*1ee0*/  FSETP.NEU.AND P3, PT, R6, RZ, PT ;  /* 0x000000ff0600720b */ /* 0x000fe20003f6d000 */
[----:B------:R-:W-:Y:S01]  /*1ef0*/  FFMA R17, R47, R62, R46 ;  /* 0x0000003e2f117223 */ /* 0x000fe2000000002e */
[----:B------:R-:W-:Y:S01]  /*1f00*/  FSETP.GT.AND P5, PT, |R13|, 8.50705917302346158658e+37, PT ;  /* 0x7e8000000d00780b */ /* 0x000fe20003fa4200 */
[----:B-1----:R-:W-:Y:S01]  /*1f10*/  FMUL R16, R47, R47 ;  /* 0x0000002f2f107220 */ /* 0x002fe20000400000 */
[----:B------:R-:W-:Y:S01]  /*1f20*/  FMUL R18, R13, 0.25 ;  /* 0x3e8000000d127820 */ /* 0x000fe20000400000 */
[----:B------:R-:W-:Y:S01]  /*1f30*/  FADD R48, R48, -R17 ;  /* 0x8000001130307221 */ /* 0x000fe20000000000 */
[----:B------:R-:W-:Y:S01]  /*1f40*/  FSEL R64, R14, R21, P5 ;  /* 0x000000150e407208 */ /* 0x000fe20002800000 */
[----:B------:R-:W-:Y:S01]  /*1f50*/  FMUL R16, R65, R16 ;  /* 0x0000001041107220 */ /* 0x000fe20000400000 */
[----:B------:R-:W-:Y:S01]  /*1f60*/  FADD R14, R22, R13 ;  /* 0x0000000d160e7221 */ /* 0x000fe20000000000 */
[----:B------:R-:W-:Y:S01]  /*1f70*/  FSEL R21, R18, R13, P5 ;  /* 0x0000000d12157208 */ /* 0x000fe20002800000 */
[----:B------:R-:W-:Y:S01]  /*1f80*/  @!P0 FMUL R45, R45, 16777216 ;  /* 0x4b8000002d2d8820 */ /* 0x000fe20000400000 */
[----:B------:R-:W-:Y:S01]  /*1f90*/  FFMA R31, R62, R16, R31 ;  /* 0x000000103e1f7223 */ /* 0x000fe2000000001f */
[----:B------:R-:W-:Y:S01]  /*1fa0*/  FSEL R16, R15, RZ, P3 ;  /* 0x000000ff0f107208 */ /* 0x000fe20001800000 */
[----:B------:R-:W-:Y:S01]  /*1fb0*/  FADD R15, R23, R14 ;  /* 0x0000000e170f7221 */ /* 0x000fe20000000000 */
[----:B------:R-:W-:Y:S01]  /*1fc0*/  FSETP.GEU.AND P2, PT, |R13|, 1.175494350822287508e-38, PT ;  /* 0x008000000d00780b */ /* 0x000fe20003f4e200 */
[----:B------:R-:W-:Y:S01]  /*1fd0*/  FMUL R47, R22, 0.25 ;  /* 0x3e800000162f7820 */ /* 0x000fe20000400000 */
[----:B------:R-:W-:Y:S01]  /*1fe0*/  FADD R31, R32, R31 ;  /* 0x0000001f201f7221 */ /* 0x000fe20000000000 */
[C---:B------:R-:W-:Y:S01]  /*1ff0*/  FFMA R18, R48.reuse, R16, R17 ;  /* 0x0000001030127223 */ /* 0x040fe20000000011 */
[----:B------:R-:W-:Y:S01]  /*2000*/  FMUL R48, R48, R48 ;  /* 0x0000003030307220 */ /* 0x000fe20000400000 */
[C---:B------:R-:W-:Y:S01]  /*2010*/  FSETP.GT.AND P0, PT, |R14|.reuse, 8.50705917302346158658e+37, PT ;  /* 0x7e8000000e00780b */ /* 0x040fe20003f04200 */
[----:B------:R-:W-:Y:S01]  /*2020*/  FMUL R32, R23, 0.25 ;  /* 0x3e80000017207820 */ /* 0x000fe20000400000 */
[----:B------:R-:W-:Y:S01]  /*2030*/  FSETP.GT.AND P3, PT, |R15|, 8.50705917302346158658e+37, PT ;  /* 0x7e8000000f00780b */ /* 0x000fe20003f64200 */
[----:B------:R-:W-:Y:S01]  /*2040*/  FMUL R48, R5, R48 ;  /* 0x0000003005307220 */ /* 0x000fe20000400000 */
[----:B------:R-:W-:Y:S01]  /*2050*/  FMUL R5, R14, 0.25 ;  /* 0x3e8000000e057820 */ /* 0x000fe20000400000 */
[----:B------:R-:W-:Y:S01]  /*2060*/  FADD R49, R49, -R18 ;  /* 0x8000001231317221 */ /* 0x000fe20000000000 */
[----:B------:R-:W-:Y:S01]  /*2070*/  FSEL R22, R47, R22, P0 ;  /* 0x000000162f167208 */ /* 0x000fe20000000000 */
[----:B------:R-:W-:Y:S01]  /*2080*/  FFMA R48, R16, R48, R31 ;  /* 0x0000003010307223 */ /* 0x000fe2000000001f */
[----:B------:R-:W-:Y:S01]  /*2090*/  FSEL R23, R32, R23, P3 ;  /* 0x0000001720177208 */ /* 0x000fe20001800000 */
[----:B------:R-:W-:Y:S01]  /*20a0*/  FMUL R32, R15, 0.25 ;  /* 0x3e8000000f207820 */ /* 0x000fe20000400000 */
[----:B------:R-:W-:Y:S01]  /*20b0*/  FSEL R17, R5, R14, P0 ;  /* 0x0000000e05117208 */ /* 0x000fe20000000000 */
[----:B------:R-:W-:Y:S01]  /*20c0*/  FMUL R5, R49, R49 ;  /* 0x0000003131057220 */ /* 0x000fe20000400000 */
[----:B------:R-:W-:Y:S01]  /*20d0*/  FSETP.NEU.AND P0, PT, R7, RZ, PT ;  /* 0x000000ff0700720b */ /* 0x000fe20003f0d000 */
[----:B------:R-:W-:Y:S01]  /*20e0*/  @!P2 FMUL R21, R21, 16777216 ;  /* 0x4b8000001515a820 */ /* 0x000fe20000400000 */
[----:B------:R-:W-:Y:S01]  /*20f0*/  FSETP.GEU.AND P4, PT, |R14|, 1.175494350822287508e-38, PT ;  /* 0x008000000e00780b */ /* 0x000fe20003f8e200 */
[----:B------:R-:W-:Y:S01]  /*2100*/  @!P2 FMUL R64, R64, 16777216 ;  /* 0x4b8000004040a820 */ /* 0x000fe20000400000 */
[----:B------:R-:W-:Y:S01]  /*2110*/  FADD R16, R24, R15 ;  /* 0x0000000f18107221 */ /* 0x000fe20000000000 */
[----:B------:R-:W-:Y:S01]  /*2120*/  FSETP.GEU.AND P2, PT, |R15|, 1.175494350822287508e-38, PT ;  /* 0x008000000f00780b */ /* 0x000fe20003f4e200 */
[----:B------:R-:W-:Y:S01]  /*2130*/  FMUL R6, R6, R5 ;  /* 0x0000000506067220 */ /* 0x000fe20000400000 */
[----:B------:R-:W-:Y:S01]  /*2140*/  FSEL R19, R19, RZ, P0 ;  /* 0x000000ff13137208 */ /* 0x000fe20000000000 */
[----:B------:R-:W-:Y:S01]  /*2150*/  FADD R5, R25, R16 ;  /* 0x0000001019057221 */ /* 0x000fe20000000000 */
[----:B------:R-:W-:Y:S01]  /*2160*/  FSEL R32, R32, R15, P3 ;  /* 0x0000000f20207208 */ /* 0x000fe20001800000 */
[----:B------:R-:W0:Y:S01]  /*2170*/  MUFU.RCP R30, R30 ;  /* 0x0000001e001e7308 */ /* 0x000e220000001000 */
[----:B------:R-:W-:Y:S01]  /*2180*/  FSETP.NEU.AND P3, PT, R4, RZ, PT ;  /* 0x000000ff0400720b */ /* 0x000fe20003f6d000 */
[----:B------:R-:W-:Y:S01]  /*2190*/  FFMA R49, R49, R19, R18 ;  /* 0x0000001331317223 */ /* 0x000fe20000000012 */
[----:B------:R-:W-:Y:S01]  /*21a0*/  FMUL R18, R25, 0.25 ;  /* 0x3e80000019127820 */ /* 0x000fe20000400000 */
[----:B--2---:R-:W-:Y:S01]  /*21b0*/  FMUL R20, R20, R45 ;  /* 0x0000002d14147220 */ /* 0x004fe20000400000 */
[----:B------:R-:W-:Y:S01]  /*21c0*/  FSEL R29, R29, RZ, P3 ;  /* 0x000000ff1d1d7208 */ /* 0x000fe20001800000 */
[--C-:B------:R-:W-:Y:S01]  /*21d0*/  FADD R50, R50, -R49.reuse ;  /* 0x8000003132327221 */ /* 0x100fe20000000000 */
[----:B------:R-:W-:Y:S01]  /*21e0*/  FSETP.GT.AND P3, PT, |R5|, 8.50705917302346158658e+37, PT ;  /* 0x7e8000000500780b */ /* 0x000fe20003f64200 */
[----:B------:R-:W-:Y:S01]  /*21f0*/  @!P4 FMUL R17, R17, 16777216 ;  /* 0x4b8000001111c820 */ /* 0x000fe20000400000 */
[----:B------:R-:W-:Y:S01]  /*2200*/  @!P4 FMUL R22, R22, 16777216 ;  /* 0x4b8000001616c820 */ /* 0x000fe20000400000 */
[----:B------:R-:W-:Y:S01]  /*2210*/  @!P2 FMUL R32, R32, 16777216 ;  /* 0x4b8000002020a820 */ /* 0x000fe20000400000 */
[----:B------:R-:W-:Y:S01]  /*2220*/  FSEL R25, R18, R25, P3 ;  /* 0x0000001912197208 */ /* 0x000fe20001800000 */
[C---:B------:R-:W-:Y:S01]  /*2230*/  FFMA R18, R50.reuse, R29, R49 ;  /* 0x0000001d32127223 */ /* 0x040fe20000000031 */
[----:B------:R-:W-:Y:S01]  /*2240*/  FSETP.NEU.AND P4, PT, R9, RZ, PT ;  /* 0x000000ff0900720b */ /* 0x000fe20003f8d000 */
[----:B------:R-:W-:Y:S01]  /*2250*/  FADD R48, R33, R48 ;  /* 0x0000003021307221 */ /* 0x000fe20000000000 */
[----:B------:R-:W-:Y:S01]  /*2260*/  FMUL R50, R50, R50 ;  /* 0x0000003232327220 */ /* 0x000fe20000400000 */
[----:B------:R-:W-:Y:S01]  /*2270*/  FADD R51, R51, -R18 ;  /* 0x8000001233337221 */ /* 0x000fe20000000000 */
[----:B------:R-:W-:Y:S01]  /*2280*/  FSEL R20, R20, RZ, P4 ;  /* 0x000000ff14147208 */ /* 0x000fe20002000000 */
[----:B------:R-:W1:Y:S01]  /*2290*/  MUFU.RCP R21, R21 ;  /* 0x0000001500157308 */ /* 0x000e620000001000 */
[----:B------:R-:W-:Y:S01]  /*22a0*/  FFMA R19, R19, R6, R48 ;  /* 0x0000000613137223 */ /* 0x000fe20000000030 */
[----:B0-----:R-:W-:Y:S01]  /*22b0*/  FMUL R30, R30, R67 ;  /* 0x000000431e1e7220 */ /* 0x001fe20000400000 */
[----:B------:R-:W-:Y:S01]  /*22c0*/  FMUL R50, R7, R50 ;  /* 0x0000003207327220 */ /* 0x000fe20000400000 */
[C---:B------:R-:W-:Y:S01]  /*22d0*/  FMUL R7, R51.reuse, R51 ;  /* 0x0000003333077220 */ /* 0x040fe20000400000 */
[----:B------:R-:W-:Y:S01]  /*22e0*/  FSETP.NEU.AND P5, PT, R8, RZ, PT ;  /* 0x000000ff0800720b */ /* 0x000fe20003fad000 */
[----:B------:R-:W-:Y:S01]  /*22f0*/  FFMA R51, R51, R20, R18 ;  /* 0x0000001433337223 */ /* 0x000fe20000000012 */
[----:B------:R-:W-:Y:S01]  /*2300*/  FADD R34, R34, R19 ;  /* 0x0000001322227221 */ /* 0x000fe20000000000 */
[----:B------:R-:W0:Y:S01]  /*2310*/  MUFU.RCP R32, R32 ;  /* 0x0000002000207308 */ /* 0x000e220000001000 */
[----:B------:R-:W-:Y:S01]  /*2320*/  FSEL R30, R30, RZ, P5 ;  /* 0x000000ff1e1e7208 */ /* 0x000fe20002800000 */
[--C-:B------:R-:W-:Y:S01]  /*2330*/  FADD R52, R52, -R51.reuse ;  /* 0x8000003334347221 */ /* 0x100fe20000000000 */
[----:B------:R-:W-:Y:S01]  /*2340*/  FFMA R34, R29, R50, R34 ;  /* 0x000000321d227223 */ /* 0x000fe20000000022 */
[----:B------:R-:W-:Y:S01]  /*2350*/  FSETP.GEU.AND P4, PT, |R16|, 1.175494350822287508e-38, PT ;  /* 0x008000001000780b */ /* 0x000fe20003f8e200 */
[----:B------:R-:W-:Y:S01]  /*2360*/  FMUL R7, R4, R7 ;  /* 0x0000000704077220 */ /* 0x000fe20000400000 */
[----:B------:R-:W-:Y:S01]  /*2370*/  FMUL R31, R24, 0.25 ;  /* 0x3e800000181f7820 */ /* 0x000fe20000400000 */
[----:B------:R-:W-:Y:S01]  /*2380*/  FMUL R19, R16, 0.25 ;  /* 0x3e80000010137820 */ /* 0x000fe20000400000 */
[----:B------:R-:W2:Y:S01]  /*2390*/  MUFU.RCP R17, R17 ;  /* 0x0000001100117308 */ /* 0x000ea20000001000 */
[----:B------:R-:W-:Y:S01]  /*23a0*/  FFMA R4, R52, R30, R51 ;  /* 0x0000001e34047223 */ /* 0x000fe20000000033 */
[----:B------:R-:W-:Y:S01]  /*23b0*/  FSETP.GT.AND P0, PT, |R16|, 8.50705917302346158658e+37, PT ;  /* 0x7e8000001000780b */ /* 0x000fe20003f04200 */
[----:B------:R-:W-:Y:S01]  /*23c0*/  @!P2 FMUL R23, R23, 16777216 ;  /* 0x4b8000001717a820 */ /* 0x000fe20000400000 */
[----:B------:R-:W-:Y:S01]  /*23d0*/  FADD R35, R35, R34 ;  /* 0x0000002223237221 */ /* 0x000fe20000000000 */
[----:B------:R-:W-:Y:S01]  /*23e0*/  FMUL R52, R52, R52 ;  /* 0x0000003434347220 */ /* 0x000fe20000400000 */
[----:B------:R-:W-:Y:S01]  /*23f0*/  FADD R6, R26, R5 ;  /* 0x000000051a067221 */ /* 0x000fe20000000000 */
[----:B-1----:R-:W-:Y:S01]  /*2400*/  FMUL R21, R21, R64 ;  /* 0x0000004015157220 */ /* 0x002fe20000400000 */
[----:B------:R-:W-:Y:S01]  /*2410*/  FSEL R24, R31, R24, P0 ;  /* 0x000000181f187208 */ /* 0x000fe20000000000 */
[----:B0-----:R-:W-:Y:S01]  /*2420*/  FMUL R32, R32, R23 ;  /* 0x0000001720207220 */ /* 0x001fe20000400000 */
[----:B------:R-:W-:Y:S01]  /*2430*/  FFMA R7, R20, R7, R35 ;  /* 0x0000000714077223 */ /* 0x000fe20000000023 */
[----:B------:R-:W-:Y:S01]  /*2440*/  FSEL R19, R19, R16, P0 ;  /* 0x0000001013137208 */ /* 0x000fe20000000000 */
[----:B------:R-:W-:Y:S01]  /*2450*/  FMUL R52, R9, R52 ;  /* 0x0000003409347220 */ /* 0x000fe20000400000 */
[----:B------:R-:W-:Y:S01]  /*2460*/  FSETP.NEU.AND P5, PT, R13, RZ, PT ;  /* 0x000000ff0d00720b */ /* 0x000fe20003fad000 */
[----:B------:R-:W-:Y:S01]  /*2470*/  FMUL R23, R26, 0.25 ;  /* 0x3e8000001a177820 */ /* 0x000fe20000400000 */
[C---:B------:R-:W-:Y:S01]  /*2480*/  FSETP.GEU.AND P0, PT, |R5|.reuse, 1.175494350822287508e-38, PT ;  /* 0x008000000500780b */ /* 0x040fe20003f0e200 */
[C---:B------:R-:W-:Y:S01]  /*2490*/  FMUL R9, R6.reuse, 0.25 ;  /* 0x3e80000006097820 */ /* 0x040fe20000400000 */
[----:B------:R-:W-:Y:S01]  /*24a0*/  FSETP.GT.AND P2, PT, |R6|, 8.50705917302346158658e+37, PT ;  /* 0x7e8000000600780b */ /* 0x000fe20003f44200 */
[----:B------:R-:W-:Y:S01]  /*24b0*/  FMUL R18, R5, 0.25 ;  /* 0x3e80000005127820 */ /* 0x000fe20000400000 */
[----:B------:R-:W-:Y:S01]  /*24c0*/  FADD R7, R36, R7 ;  /* 0x0000000724077221 */ /* 0x000fe20000000000 */
[----:B------:R-:W-:Y:S01]  /*24d0*/  FSEL R21, R21, RZ, P5 ;  /* 0x000000ff15157208 */ /* 0x000fe20002800000 */
[----:B------:R-:W-:Y:S01]  /*24e0*/  FADD R53, R53, -R4 ;  /* 0x8000000435357221 */ /* 0x000fe20000000000 */
[----:B--2---:R-:W-:Y:S01]  /*24f0*/  FMUL R17, R17, R22 ;  /* 0x0000001611117220 */ /* 0x004fe20000400000 */
[----:B------:R-:W-:Y:S01]  /*2500*/  FSEL R26, R23, R26, P2 ;  /* 0x0000001a171a7208 */ /* 0x000fe20001000000 */
[----:B------:R-:W-:Y:S01]  /*2510*/  @!P4 FMUL R19, R19, 16777216 ;  /* 0x4b8000001313c820 */ /* 0x000fe20000400000 */
[----:B------:R-:W-:Y:S01]  /*2520*/  FSEL R9, R9, R6, P2 ;  /* 0x0000000609097208 */ /* 0x000fe20001000000 */
[----:B------:R-:W-:Y:S01]  /*2530*/  FADD R23, R27, R6 ;  /* 0x000000061b177221 */ /* 0x000fe20000000000 */
[----:B------:R-:W-:Y:S01]  /*2540*/  FSETP.NEU.AND P2, PT, R14, RZ, PT ;  /* 0x000000ff0e00720b */ /* 0x000fe20003f4d000 */
[----:B------:R-:W-:Y:S01]  /*2550*/  FFMA R52, R30, R52, R7 ;  /* 0x000000341e347223 */ /* 0x000fe20000000007 */
[----:B------:R-:W-:Y:S01]  /*2560*/  FSEL R18, R18, R5, P3 ;  /* 0x0000000512127208 */ /* 0x000fe20001800000 */
[----:B------:R-:W-:Y:S01]  /*2570*/  FFMA R7, R53, R21, R4 ;  /* 0x0000001535077223 */ /* 0x000fe20000000004 */
[----:B------:R-:W-:Y:S01]  /*2580*/  FSETP.GEU.AND P3, PT, |R6|, 1.175494350822287508e-38, PT ;  /* 0x008000000600780b */ /* 0x000fe20003f6e200 */
[----:B------:R-:W-:Y:S01]  /*2590*/  FMUL R4, R27, 0.25 ;  /* 0x3e8000001b047820 */ /* 0x000fe20000400000 */
[----:B------:R-:W-:Y:S01]  /*25a0*/  FSEL R17, R17, RZ, P2 ;  /* 0x000000ff11117208 */ /* 0x000fe20001000000 */
[----:B------:R-:W0:Y:S01]  /*25b0*/  MUFU.RCP R19, R19 ;  /* 0x0000001300137308 */ /* 0x000e220000001000 */
[----:B------:R-:W-:Y:S01]  /*25c0*/  FSETP.GT.AND P2, PT, |R23|, 8.50705917302346158658e+37, PT ;  /* 0x7e8000001700780b */ /* 0x000fe20003f44200 */
[--C-:B------:R-:W-:Y:S01]  /*25d0*/  FADD R54, R54, -R7.reuse ;  /* 0x8000000736367221 */ /* 0x100fe20000000000 */
[----:B------:R-:W-:Y:S01]  /*25e0*/  @!P0 FMUL R18, R18, 16777216 ;  /* 0x4b80000012128820 */ /* 0x000fe20000400000 */
[----:B------:R-:W-:Y:S01]  /*25f0*/  FMUL R53, R53, R53 ;  /* 0x0000003535357220 */ /* 0x000fe20000400000 */
[----:B------:R-:W-:Y:S01]  /*2600*/  FSEL R27, R4, R27, P2 ;  /* 0x0000001b041b7208 */ /* 0x000fe20001000000 */
[C---:B------:R-:W-:Y:S01]  /*2610*/  FMUL R4, R54.reuse, R54 ;  /* 0x0000003636047220 */ /* 0x040fe20000400000 */
[----:B------:R-:W-:Y:S01]  /*2620*/  FFMA R54, R54, R17, R7 ;  /* 0x0000001136367223 */ /* 0x000fe20000000007 */
[----:B------:R-:W-:Y:S01]  /*2630*/  FADD R52, R37, R52 ;  /* 0x0000003425347221 */ /* 0x000fe20000000000 */
[----:B------:R-:W-:Y:S01]  /*2640*/  FMUL R53, R8, R53 ;  /* 0x0000003508357220 */ /* 0x000fe20000400000 */
[----:B------:R-:W-:Y:S01]  /*2650*/  @!P0 FMUL R25, R25, 16777216 ;  /* 0x4b80000019198820 */ /* 0x000fe20000400000 */
[----:B------:R-:W1:Y:S01]  /*2660*/  MUFU.RCP R18, R18 ;  /* 0x0000001200127308 */ /* 0x000e620000001000 */
[----:B------:R-:W-:Y:S01]  /*2670*/  @!P4 FMUL R24, R24, 16777216 ;  /* 0x4b8000001818c820 */ /* 0x000fe20000400000 */
[----:B------:R-:W-:Y:S01]  /*2680*/  FSETP.GEU.AND P0, PT, |R23|, 1.175494350822287508e-38, PT ;  /* 0x008000001700780b */ /* 0x000fe20003f0e200 */
[----:B------:R-:W-:Y:S01]  /*2690*/  @!P3 FMUL R9, R9, 16777216 ;  /* 0x4b8000000909b820 */ /* 0x000fe20000400000 */
[----:B------:R-:W-:Y:S01]  /*26a0*/  FSETP.NEU.AND P4, PT, R15, RZ, PT ;  /* 0x000000ff0f00720b */ /* 0x000fe20003f8d000 */
[----:B------:R-:W-:Y:S01]  /*26b0*/  FMUL R4, R13, R4 ;  /* 0x000000040d047220 */ /* 0x000fe20000400000 */
[----:B------:R-:W-:Y:S01]  /*26c0*/  FADD R55, R55, -R54 ;  /* 0x8000003637377221 */ /* 0x000fe20000000000 */
[----:B------:R-:W-:Y:S01]  /*26d0*/  FFMA R53, R21, R53, R52 ;  /* 0x0000003515357223 */ /* 0x000fe20000000034 */
[----:B------:R-:W-:Y:S01]  /*26e0*/  FMUL R8, R23, 0.25 ;  /* 0x3e80000017087820 */ /* 0x000fe20000400000 */
[----:B------:R-:W-:Y:S01]  /*26f0*/  FADD R13, R28, R23 ;  /* 0x000000171c0d7221 */ /* 0x000fe20000000000 */
[----:B------:R-:W-:Y:S01]  /*2700*/  FSEL R32, R32, RZ, P4 ;  /* 0x000000ff20207208 */ /* 0x000fe20002000000 */
[----:B------:R-:W-:Y:S01]  /*2710*/  FMUL R7, R55, R55 ;  /* 0x0000003737077220 */ /* 0x000fe20000400000 */
[----:B------:R-:W-:Y:S01]  /*2720*/  FADD R38, R38, R53 ;  /* 0x0000003526267221 */ /* 0x000fe20000000000 */
[----:B------:R-:W2:Y:S01]  /*2730*/  MUFU.RCP R9, R9 ;  /* 0x0000000900097308 */ /* 0x000ea20000001000 */
[----:B0-----:R-:W-:Y:S01]  /*2740*/  FMUL R19, R19, R24 ;  /* 0x0000001813137220 */ /* 0x001fe20000400000 */
[----:B------:R-:W-:Y:S01]  /*2750*/  @!P3 FMUL R26, R26, 16777216 ;  /* 0x4b8000001a1ab820 */ /* 0x000fe20000400000 */
[----:B------:R-:W-:Y:S01]  /*2760*/  FSEL R8, R8, R23, P2 ;  /* 0x0000001708087208 */ /* 0x000fe20001000000 */
[----:B------:R-:W-:Y:S01]  /*2770*/  FFMA R55, R55, R32, R54 ;  /* 0x0000002037377223 */ /* 0x000fe20000000036 */
[----:B------:R-:W-:Y:S01]  /*2780*/  FSETP.GEU.AND P4, PT, |R13|, 1.175494350822287508e-38, PT ;  /* 0x008000000d00780b */ /* 0x000fe20003f8e200 */
[----:B------:R-:W-:Y:S01]  /*2790*/  FMUL R7, R14, R7 ;  /* 0x000000070e077220 */ /* 0x000fe20000400000 */
[----:B------:R-:W-:Y:S01]  /*27a0*/  FSETP.NEU.AND P3, PT, R16, RZ, PT ;  /* 0x000000ff1000720b */ /* 0x000fe20003f6d000 */
[----:B------:R-:W-:Y:S01]  /*27b0*/  FFMA R4, R17, R4, R38 ;  /* 0x0000000411047223 */ /* 0x000fe20000000026 */
[C---:B------:R-:W-:Y:S01]  /*27c0*/  FMUL R14, R13.reuse, 0.25 ;  /* 0x3e8000000d0e7820 */ /* 0x040fe20000400000 */
[----:B------:R-:W-:Y:S01]  /*27d0*/  FSETP.GT.AND P2, PT, |R13|, 8.50705917302346158658e+37, PT ;  /* 0x7e8000000d00780b */ /* 0x000fe20003f44200 */
[----:B------:R-:W-:Y:S01]  /*27e0*/  @!P0 FMUL R8, R8, 16777216 ;  /* 0x4b80000008088820 */ /* 0x000fe20000400000 */
[----:B------:R-:W-:Y:S01]  /*27f0*/  FSEL R19, R19, RZ, P3 ;  /* 0x000000ff13137208 */ /* 0x000fe20001800000 */
[--C-:B------:R-:W-:Y:S01]  /*2800*/  FADD R56, R56, -R55.reuse ;  /* 0x8000003738387221 */ /* 0x100fe20000000000 */
[----:B------:R-:W-:Y:S01]  /*2810*/  FADD R39, R39, R4 ;  /* 0x0000000427277221 */ /* 0x000fe20000000000 */
[----:B------:R-:W0:Y:S01]  /*2820*/  SHFL.BFLY PT, R20, R13, 0x10, 0x1f ;  /* 0x0e001f000d147f89 */ /* 0x000e2200000e0000 */
[----:B-1----:R-:W-:Y:S01]  /*2830*/  FMUL R18, R18, R25 ;  /* 0x0000001912127220 */ /* 0x002fe20000400000 */
[----:B------:R-:W-:Y:S01]  /*2840*/  FSEL R14, R14, R13, P2 ;  /* 0x0000000d0e0e7208 */ /* 0x000fe20001000000 */
[----:B------:R-:W-:Y:S01]  /*2850*/  FFMA R4, R56, R19, R55 ;  /* 0x0000001338047223 */ /* 0x000fe20000000037 */
[----:B------:R-:W-:Y:S01]  /*2860*/  FSETP.NEU.AND P3, PT, R5, RZ, PT ;  /* 0x000000ff0500720b */ /* 0x000fe20003f6d000 */
[----:B------:R-:W-:Y:S01]  /*2870*/  FFMA R7, R32, R7, R39 ;  /* 0x0000000720077223 */ /* 0x000fe20000000027 */
[----:B------:R-:W-:Y:S01]  /*2880*/  FMUL R56, R56, R56 ;  /* 0x0000003838387220 */ /* 0x000fe20000400000 */
[----:B------:R-:W1:Y:S01]  /*2890*/  MUFU.RCP R8, R8 ;  /* 0x0000000800087308 */ /* 0x000e620000001000 */
[----:B------:R-:W-:Y:S01]  /*28a0*/  FSEL R18, R18, RZ, P3 ;  /* 0x000000ff12127208 */ /* 0x000fe20001800000 */
[----:B------:R-:W-:Y:S01]  /*28b0*/  @!P4 FMUL R14, R14, 16777216 ;  /* 0x4b8000000e0ec820 */ /* 0x000fe20000400000 */
[--C-:B------:R-:W-:Y:S01]  /*28c0*/  FADD R57, R57, -R4.reuse ;  /* 0x8000000439397221 */ /* 0x100fe20000000000 */
[----:B------:R-:W-:Y:S01]  /*28d0*/  FADD R40, R40, R7 ;  /* 0x0000000728287221 */ /* 0x000fe20000000000 */
[----:B------:R-:W-:Y:S01]  /*28e0*/  FMUL R56, R15, R56 ;  /* 0x000000380f387220 */ /* 0x000fe20000400000 */
[----:B--2---:R-:W-:Y:S01]  /*28f0*/  FMUL R9, R9, R26 ;  /* 0x0000001a09097220 */ /* 0x004fe20000400000 */
[----:B------:R-:W-:Y:S01]  /*2900*/  FSETP.NEU.AND P3, PT, R6, RZ, PT ;  /* 0x000000ff0600720b */ /* 0x000fe20003f6d000 */
[----:B------:R-:W-:Y:S01]  /*2910*/  FFMA R7, R57, R18, R4 ;  /* 0x0000001239077223 */ /* 0x000fe20000000004 */
[----:B------:R-:W-:Y:S01]  /*2920*/  FFMA R40, R19, R56, R40 ;  /* 0x0000003813287223 */ /* 0x000fe20000000028 */
[----:B------:R-:W-:Y:S01]  /*2930*/  FMUL R57, R57, R57 ;  /* 0x0000003939397220 */ /* 0x000fe20000400000 */
[----:B------:R-:W2:Y:S01]  /*2940*/  MUFU.RCP R14, R14 ;  /* 0x0000000e000e7308 */ /* 0x000ea20000001000 */
[----:B------:R-:W-:Y:S01]  /*2950*/  FMUL R15, R28, 0.25 ;  /* 0x3e8000001c0f7820 */ /* 0x000fe20000400000 */
[----:B------:R-:W-:Y:S01]  /*2960*/  FSEL R9, R9, RZ, P3 ;  /* 0x000000ff09097208 */ /* 0x000fe20001800000 */
[--C-:B------:R-:W-:Y:S01]  /*2970*/  FADD R58, R58, -R7.reuse ;  /* 0x800000073a3a7221 */ /* 0x100fe20000000000 */
[----:B------:R-:W-:Y:S01]  /*2980*/  FADD R41, R41, R40 ;  /* 0x0000002829297221 */ /* 0x000fe20000000000 */
[----:B------:R-:W-:Y:S01]  /*2990*/  FMUL R57, R16, R57 ;  /* 0x0000003910397220 */ /* 0x000fe20000400000 */
[----:B------:R-:W-:Y:S01]  /*29a0*/  @!P0 FMUL R27, R27, 16777216 ;  /* 0x4b8000001b1b8820 */ /* 0x000fe20000400000 */
[----:B------:R-:W-:Y:S01]  /*29b0*/  FSEL R15, R15, R28, P2 ;  /* 0x0000001c0f0f7208 */ /* 0x000fe20001000000 */
[----:B------:R-:W-:Y:S01]  /*29c0*/  FFMA R4, R58, R9, R7 ;  /* 0x000000093a047223 */ /* 0x000fe20000000007 */
[----:B------:R-:W-:Y:S01]  /*29d0*/  FFMA R41, R18, R57, R41 ;  /* 0x0000003912297223 */ /* 0x000fe20000000029 */
[----:B-1----:R-:W-:Y:S01]  /*29e0*/  FMUL R8, R8, R27 ;  /* 0x0000001b08087220 */ /* 0x002fe20000400000 */
[----:B------:R-:W-:Y:S01]  /*29f0*/  FMUL R58, R58, R58 ;  /* 0x0000003a3a3a7220 */ /* 0x000fe20000400000 */
[----:B------:R-:W-:Y:S01]  /*2a00*/  FSETP.NEU.AND P0, PT, R23, RZ, PT ;  /* 0x000000ff1700720b */ /* 0x000fe20003f0d000 */
[----:B------:R-:W-:Y:S01]  /*2a10*/  FADD R59, R59, -R4 ;  /* 0x800000043b3b7221 */ /* 0x000fe20000000000 */
[----:B------:R-:W-:Y:S01]  /*2a20*/  FADD R42, R42, R41 ;  /* 0x000000292a2a7221 */ /* 0x000fe20000000000 */
[----:B------:R-:W-:Y:S01]  /*2a30*/  @!P4 FMUL R15, R15, 16777216 ;  /* 0x4b8000000f0fc820 */ /* 0x000fe20000400000 */
[----:B------:R-:W-:Y:S01]  /*2a40*/  FMUL R58, R5, R58 ;  /* 0x0000003a053a7220 */ /* 0x000fe20000400000 */
[----:B0-----:R-:W-:Y:S01]  /*2a50*/  FADD R7, R13, R20 ;  /* 0x000000140d077221 */ /* 0x001fe20000000000 */
[----:B------:R-:W-:Y:S01]  /*2a60*/  FSEL R8, R8, RZ, P0 ;  /* 0x000000ff08087208 */ /* 0x000fe20000000000 */
[----:B------:R-:W-:Y:S01]  /*2a70*/  FMUL R5, R59, R59 ;  /* 0x0000003b3b057220 */ /* 0x000fe20000400000 */
[----:B--2---:R-:W-:Y:S01]  /*2a80*/  FMUL R14, R14, R15 ;  /* 0x0000000f0e0e7220 */ /* 0x004fe20000400000 */
[----:B------:R-:W-:Y:S01]  /*2a90*/  FFMA R42, R9, R58, R42 ;  /* 0x0000003a092a7223 */ /* 0x000fe2000000002a */
[----:B------:R-:W-:Y:S01]  /*2aa0*/  FSETP.NEU.AND P2, PT, R13, RZ, PT ;  /* 0x000000ff0d00720b */ /* 0x000fe20003f4d000 */
[----:B------:R-:W-:Y:S01]  /*2ab0*/  FFMA R59, R59, R8, R4 ;  /* 0x000000083b3b7223 */ /* 0x000fe20000000004 */
[----:B------:R-:W-:Y:S01]  /*2ac0*/  FSETP.GEU.AND P3, PT, |R7|, 1.175494350822287508e-38, PT ;  /* 0x008000000700780b */ /* 0x000fe20003f6e200 */
[----:B------:R-:W-:Y:S01]  /*2ad0*/  FMUL R5, R6, R5 ;  /* 0x0000000506057220 */ /* 0x000fe20000400000 */
[----:B------:R-:W-:Y:S01]  /*2ae0*/  FADD R43, R43, R42 ;  /* 0x0000002a2b2b7221 */ /* 0x000fe20000000000 */
[C---:B------:R-:W-:Y:S01]  /*2af0*/  FMUL R6, R7.reuse, 0.25 ;  /* 0x3e80000007067820 */ /* 0x040fe20000400000 */
[----:B------:R-:W0:Y:S01]  /*2b00*/  SHFL.BFLY PT, R16, R7, 0x8, 0x1f ;  /* 0x0d001f0007107f89 */ /* 0x000e2200000e0000 */
[C---:B------:R-:W-:Y:S01]  /*2b10*/  FSETP.GT.AND P0, PT, |R7|.reuse, 8.50705917302346158658e+37, PT ;  /* 0x7e8000000700780b */ /* 0x040fe20003f04200 */
[----:B------:R-:W-:Y:S01]  /*2b20*/  FADD R60, R60, -R59 ;  /* 0x8000003b3c3c7221 */ /* 0x000fe20000000000 */
[----:B------:R-:W-:Y:S01]  /*2b30*/  FSEL R14, R14, RZ, P2 ;  /* 0x000000ff0e0e7208 */ /* 0x000fe20001000000 */
[----:B------:R-:W-:Y:S01]  /*2b40*/  FFMA R5, R8, R5, R43 ;  /* 0x0000000508057223 */ /* 0x000fe2000000002b */
[----:B------:R-:W-:Y:S01]  /*2b50*/  FSEL R8, R6, R7, P0 ;  /* 0x0000000706087208 */ /* 0x000fe20000000000 */
[C---:B------:R-:W-:Y:S01]  /*2b60*/  FMUL R4, R60.reuse, R60 ;  /* 0x0000003c3c047220 */ /* 0x040fe20000400000 */
[----:B------:R-:W-:Y:S01]  /*2b70*/  FSETP.NEU.AND P2, PT, R7, RZ, PT ;  /* 0x000000ff0700720b */ /* 0x000fe20003f4d000 */
[----:B------:R-:W-:Y:S01]  /*2b80*/  FFMA R59, R60, R14, R59 ;  /* 0x0000000e3c3b7223 */ /* 0x000fe2000000003b */
[----:B------:R-:W-:Y:S01]  /*2b90*/  FADD R5, R44, R5 ;  /* 0x000000052c057221 */ /* 0x000fe20000000000 */
[----:B------:R-:W-:Y:S01]  /*2ba0*/  @!P3 FMUL R8, R8, 16777216 ;  /* 0x4b8000000808b820 */ /* 0x000fe20000400000 */
[----:B------:R-:W-:Y:S01]  /*2bb0*/  FMUL R4, R23, R4 ;  /* 0x0000000417047220 */ /* 0x000fe20000400000 */
[----:B------:R-:W1:Y:S01]  /*2bc0*/  S2R R39, SR_TID.X ;  /* 0x0000000000277919 */ /* 0x000e620000002100 */
[----:B------:R-:W-:Y:S01]  /*2bd0*/  ISETP.GE.AND P4, PT, R2, 0x1010, PT ;  /* 0x000010100200780c */ /* 0x000fe20003f86270 */
[----:B------:R-:W2:Y:S01]  /*2be0*/  MUFU.RCP R9, R8 ;  /* 0x0000000800097308 */ /* 0x000ea20000001000 */
[----:B------:R-:W-:Y:S01]  /*2bf0*/  FFMA R4, R14, R4, R5 ;  /* 0x000000040e047223 */ /* 0x000fe20000000005 */
[----:B------:R-:W3:Y:S01]  /*2c00*/  SHFL.BFLY PT, R6, R59, 0x10, 0x1f ;  /* 0x0e001f003b067f89 */ /* 0x000ee200000e0000 */
[----:B------:R-:W-:Y:S01]  /*2c10*/  @P0 FMUL R20, R20, 0.25 ;  /* 0x3e80000014140820 */ /* 0x000fe20000400000 */
[----:B------:R-:W-:-:S02]  /*2c20*/  IMAD.MOV.U32 R49, RZ, RZ, 0x7f800000 ;  /* 0x7f800000ff317424 */ /* 0x000fc400078e00ff */
[----:B------:R-:W4:Y:S01]  /*2c30*/  SHFL.BFLY PT, R5, R4, 0x10, 0x1f ;  /* 0x0e001f0004057f89 */ /* 0x000f2200000e0000 */
[----:B------:R-:W-:Y:S01]  /*2c40*/  @!P3 FMUL R20, R20, 16777216 ;  /* 0x4b8000001414b820 */ /* 0x000fe20000400000 */
[----:B------:R-:W-:Y:S01]  /*2c50*/  IMAD.MOV.U32 R50, RZ, RZ, -0x800000 ;  /* 0xff800000ff327424 */ /* 0x000fe200078e00ff */
[----:B0-----:R-:W-:Y:S01]  /*2c60*/  FADD R14, R7, R16 ;  /* 0x00000010070e7221 */ /* 0x001fe20000000000 */
[----:B------:R-:W-:Y:S02]  /*2c70*/  IMAD.MOV.U32 R43, RZ, RZ, -0x400 ;  /* 0xfffffc00ff2b7424 */ /* 0x000fe400078e00ff */
[----:B------:R-:W-:Y:S01]  /*2c80*/  IMAD.MOV.U32 R42, RZ, RZ, -0x1 ;  /* 0xffffffffff2a7424 */ /* 0x000fe200078e00ff */
[C---:B------:R-:W-:Y:S01]  /*2c90*/  FMUL R15, R14.reuse, 0.25 ;  /* 0x3e8000000e0f7820 */ /* 0x040fe20000400000 */
[C---:B------:R-:W-:Y:S01]  /*2ca0*/  FSETP.GEU.AND P3, PT, |R14|.reuse, 1.175494350822287508e-38, PT ;  /* 0x008000000e00780b */ /* 0x040fe20003f6e200 */
[----:B--2---:R-:W-:Y:S01]  /*2cb0*/  FMUL R9, R9, R20 ;  /* 0x0000001409097220 */ /* 0x004fe20000400000 */
[----:B------:R-:W-:Y:S01]  /*2cc0*/  FSETP.GT.AND P0, PT, |R14|, 8.50705917302346158658e+37, PT ;  /* 0x7e8000000e00780b */ /* 0x000fe20003f04200 */
[----:B------:R-:W0:Y:S01]  /*2cd0*/  SHFL.BFLY PT, R17, R14, 0x4, 0x1f ;  /* 0x0c801f000e117f89 */ /* 0x000e2200000e0000 */
[----:B------:R-:W-:-:S02]  /*2ce0*/  IMAD.MOV.U32 R52, RZ, RZ, 0x7f800000 ;  /* 0x7f800000ff347424 */ /* 0x000fc400078e00ff */
[----:B------:R-:W-:Y:S01]  /*2cf0*/  FSEL R9, R9, RZ, P2 ;  /* 0x000000ff09097208 */ /* 0x000fe20001000000 */
[----:B-1----:R-:W-:Y:S01]  /*2d00*/  IMAD.SHL.U32 R48, R39, 0x8, RZ ;  /* 0x0000000827307824 */ /* 0x002fe200078e00ff */
[----:B------:R-:W-:Y:S01]  /*2d10*/  FSEL R15, R15, R14, P0 ;  /* 0x0000000e0f0f7208 */ /* 0x000fe20000000000 */
[----:B------:R-:W-:Y:S01]  /*2d20*/  IMAD.SHL.U32 R45, R39, 0x10, RZ ;  /* 0x00000010272d7824 */ /* 0x000fe200078e00ff */
[----:B------:R-:W-:Y:S01]  /*2d30*/  FSETP.NEU.AND P2, PT, R14, RZ, PT ;  /* 0x000000ff0e00720b */ /* 0x000fe20003f4d000 */
[----:B---3--:R-:W-:Y:S01]  /*2d40*/  FADD R6, -R59, R6 ;  /* 0x000000063b067221 */ /* 0x008fe20000000100 */
[----:B------:R-:W-:Y:S01]  /*2d50*/  SHF.R.U32.HI R38, RZ, 0x6, R39 ;  /* 0x00000006ff267819 */ /* 0x000fe20000011627 */
[----:B------:R-:W-:Y:S01]  /*2d60*/  @!P3 FMUL R15, R15, 16777216 ;  /* 0x4b8000000f0fb820 */ /* 0x000fe20000400000 */
[----:B------:R-:W-:Y:S01]  /*2d70*/  IMAD.SHL.U32 R77, R39, 0x4, RZ ;  /* 0x00000004274d7824 */ /* 0x000fe200078e00ff */
[C---:B------:R-:W-:Y:S01]  /*2d80*/  FMUL R8, R6.reuse, R6 ;  /* 0x0000000606087220 */ /* 0x040fe20000400000 */
[----:B------:R-:W-:Y:S01]  /*2d90*/  FFMA R6, R6, R9, R59 ;  /* 0x0000000906067223 */ /* 0x000fe2000000003b */
[----:B----4-:R-:W-:Y:S01]  /*2da0*/  FADD R4, R4, R5 ;  /* 0x0000000504047221 */ /* 0x010fe20000000000 */
[----:B------:R-:W-:Y:S01]  /*2db0*/  @P0 FMUL R16, R16, 0.25 ;  /* 0x3e80000010100820 */ /* 0x000fe20000400000 */
[----:B------:R-:W-:Y:S01]  /*2dc0*/  FMUL R8, R13, R8 ;  /* 0x000000080d087220 */ /* 0x000fe20000400000 */
[----:B------:R-:W1:Y:S01]  /*2dd0*/  MUFU.RCP R15, R15 ;  /* 0x0000000f000f7308 */ /* 0x000e620000001000 */
[----:B------:R-:W2:Y:S01]  /*2de0*/  SHFL.BFLY PT, R5, R6, 0x8, 0x1f ;  /* 0x0d001f0006057f89 */ /* 0x000ea200000e0000 */
[----:B------:R-:W-:Y:S01]  /*2df0*/  @!P3 FMUL R16, R16, 16777216 ;  /* 0x4b8000001010b820 */ /* 0x000fe20000400000 */
[----:B------:R-:W-:Y:S01]  /*2e00*/  FFMA R4, R9, R8, R4 ;  /* 0x0000000809047223 */ /* 0x000fe20000000004 */
[----:B------:R-:W-:Y:S01]  /*2e10*/  SGXT.U32 R38, R38, 0x2 ;  /* 0x000000022626781a */ /* 0x000fe20000000000 */
[----:B------:R-:W-:Y:S01]  /*2e20*/  IMAD.MOV.U32 R53, RZ, RZ, 0x7f800000 ;  /* 0x7f800000ff357424 */ /* 0x000fe200078e00ff */
[----:B------:R-:W-:Y:S01]  /*2e30*/  LOP3.LUT R77, R77, 0x3fc, RZ, 0xc0, !PT ;  /* 0x000003fc4d4d7812 */ /* 0x000fe200078ec0ff */
[----:B0-----:R-:W-:Y:S01]  /*2e40*/  FADD R13, R14, R17 ;  /* 0x000000110e0d7221 */ /* 0x001fe20000000000 */
[----:B------:R-:W0:Y:S01]  /*2e50*/  SHFL.BFLY PT, R9, R4, 0x8, 0x1f ;  /* 0x0d001f0004097f89 */ /* 0x000e2200000e0000 */
[----:B------:R-:W-:Y:S01]  /*2e60*/  LOP3.LUT R46, R48, 0x3f8, RZ, 0xc0, !PT ;  /* 0x000003f8302e7812 */ /* 0x000fe200078ec0ff */
[----:B------:R-:W-:Y:S01]  /*2e70*/  IMAD.MOV.U32 R54, RZ, RZ, 0x7f800000 ;  /* 0x7f800000ff367424 */ /* 0x000fe200078e00ff */
[C---:B------:R-:W-:Y:S01]  /*2e80*/  FMUL R8, R13.reuse, 0.25 ;  /* 0x3e8000000d087820 */ /* 0x040fe20000400000 */
[C---:B------:R-:W-:Y:S01]  /*2e90*/  FSETP.GEU.AND P3, PT, |R13|.reuse, 1.175494350822287508e-38, PT ;  /* 0x008000000d00780b */ /* 0x040fe20003f6e200 */
[----:B------:R-:W3:Y:S01]  /*2ea0*/  SHFL.BFLY PT, R18, R13, 0x2, 0x1f ;  /* 0x0c401f000d127f89 */ /* 0x000ee200000e0000 */
[----:B------:R-:W-:Y:S01]  /*2eb0*/  FSETP.GT.AND P0, PT, |R13|, 8.50705917302346158658e+37, PT ;  /* 0x7e8000000d00780b */ /* 0x000fe20003f04200 */
[----:B------:R-:W-:Y:S01]  /*2ec0*/  IMAD.SHL.U32 R86, R77, 0x4, RZ ;  /* 0x000000044d567824 */ /* 0x000fe200078e00ff */
[----:B-1----:R-:W-:Y:S01]  /*2ed0*/  FMUL R16, R15, R16 ;  /* 0x000000100f107220 */ /* 0x002fe20000400000 */
[----:B------:R-:W-:Y:S01]  /*2ee0*/  LOP3.LUT R47, R45, 0xff0, RZ, 0xc0, !PT ;  /* 0x00000ff02d2f7812 */ /* 0x000fe200078ec0ff */
[----:B------:R-:W-:Y:S01]  /*2ef0*/  IMAD.MOV.U32 R55, RZ, RZ, -0x800000 ;  /* 0xff800000ff377424 */ /* 0x000fe200078e00ff */
[----:B------:R-:W-:Y:S01]  /*2f00*/  FSEL R15, R8, R13, P0 ;  /* 0x0000000d080f7208 */ /* 0x000fe20000000000 */
[----:B------:R-:W-:Y:S01]  /*2f10*/  IMAD.MOV.U32 R56, RZ, RZ, -0x800000 ;  /* 0xff800000ff387424 */ /* 0x000fe200078e00ff */
[----:B------:R-:W-:Y:S01]  /*2f20*/  FSEL R16, R16, RZ, P2 ;  /* 0x000000ff10107208 */ /* 0x000fe20001000000 */
[----:B------:R-:W-:Y:S01]  /*2f30*/  IMAD.MOV.U32 R58, RZ, RZ, -0x800000 ;  /* 0xff800000ff3a7424 */ /* 0x000fe200078e00ff */
[----:B------:R-:W-:Y:S01]  /*2f40*/  FSETP.NEU.AND P2, PT, R13, RZ, PT ;  /* 0x000000ff0d00720b */ /* 0x000fe20003f4d000 */
[----:B------:R-:W-:Y:S01]  /*2f50*/  IMAD.MOV.U32 R59, RZ, RZ, -0x800000 ;  /* 0xff800000ff3b7424 */ /* 0x000fe200078e00ff */
[----:B--2---:R-:W-:Y:S01]  /*2f60*/  FADD R5, -R6, R5 ;  /* 0x0000000506057221 */ /* 0x004fe20000000100 */
[----:B------:R-:W-:Y:S01]  /*2f70*/  @!P3 FMUL R15, R15, 16777216 ;  /* 0x4b8000000f0fb820 */ /* 0x000fe20000400000 */
[----:B------:R-:W-:Y:S01]  /*2f80*/  @P0 FMUL R17, R17, 0.25 ;  /* 0x3e80000011110820 */ /* 0x000fe20000400000 */
[----:B------:R-:W-:Y:S01]  /*2f90*/  IMAD.MOV.U32 R60, RZ, RZ, -0x800000 ;  /* 0xff800000ff3c7424 */ /* 0x000fe200078e00ff */
[C---:B------:R-:W-:Y:S01]  /*2fa0*/  FMUL R8, R5.reuse, R5 ;  /* 0x0000000505087220 */ /* 0x040fe20000400000 */
[----:B------:R-:W-:Y:S01]  /*2fb0*/  FFMA R5, R5, R16, R6 ;  /* 0x0000001005057223 */ /* 0x000fe20000000006 */
[----:B------:R-:W-:Y:S01]  /*2fc0*/  @!P3 FMUL R17, R17, 16777216 ;  /* 0x4b8000001111b820 */ /* 0x000fe20000400000 */
[----:B0-----:R-:W-:Y:S01]  /*2fd0*/  FADD R9, R4, R9 ;  /* 0x0000000904097221 */ /* 0x001fe20000000000 */
[----:B------:R-:W-:Y:S01]  /*2fe0*/  FMUL R8, R7, R8 ;  /* 0x0000000807087220 */ /* 0x000fe20000400000 */
[----:B------:R0:W1:Y:S01]  /*2ff0*/  MUFU.RCP R6, R15 ;  /* 0x0000000f00067308 */ /* 0x0000620000001000 */
[----:B------:R-:W2:Y:S01]  /*3000*/  SHFL.BFLY PT, R4, R5, 0x4, 0x1f ;  /* 0x0c801f0005047f89 */ /* 0x000ea200000e0000 */
[----:B------:R-:W-:Y:S01]  /*3010*/  IMAD.MOV.U32 R65, RZ, RZ, -0x800000 ;  /* 0xff800000ff417424 */ /* 0x000fe200078e00ff */
[----:B------:R-:W-:Y:S01]  /*3020*/  FFMA R8, R16, R8, R9 ;  /* 0x0000000810087223 */ /* 0x000fe20000000009 */
[----:B---3--:R-:W-:Y:S01]  /*3030*/  FADD R16, R13, R18 ;  /* 0x000000120d107221 */ /* 0x008fe20000000000 */
[----:B------:R-:W-:Y:S01]  /*3040*/  IMAD.MOV.U32 R62, RZ, RZ, -0x800000 ;  /* 0xff800000ff3e7424 */ /* 0x000fe200078e00ff */
[--C-:B------:R-:W-:Y:S01]  /*3050*/  LOP3.LUT R83, R2, 0x3, R39.reuse, 0xf8, !PT ;  /* 0x0000000302537812 */ /* 0x100fe200078ef827 */
[----:B------:R-:W-:Y:S01]  /*3060*/  IMAD.MOV.U32 R41, RZ, RZ, -0x800000 ;  /* 0xff800000ff297424 */ /* 0x000fe200078e00ff */
[----:B------:R-:W3:Y:S01]  /*3070*/  SHFL.BFLY PT, R7, R8, 0x4, 0x1f ;  /* 0x0c801f0008077f89 */ /* 0x000ee200000e0000 */
[C---:B------:R-:W-:Y:S01]  /*3080*/  FSETP.GEU.AND P3, PT, |R16|.reuse, 1.175494350822287508e-38, PT ;  /* 0x008000001000780b */ /* 0x040fe20003f6e200 */
[C---:B------:R-:W-:Y:S01]  /*3090*/  FMUL R9, R16.reuse, 0.25 ;  /* 0x3e80000010097820 */ /* 0x040fe20000400000 */
[----:B------:R-:W-:Y:S01]  /*30a0*/  FSETP.GT.AND P0, PT, |R16|, 8.50705917302346158658e+37, PT ;  /* 0x7e8000001000780b */ /* 0x000fe20003f04200 */
[----:B------:R-:W-:Y:S01]  /*30b0*/  IMAD.MOV.U32 R64, RZ, RZ, -0x800000 ;  /* 0xff800000ff407424 */ /* 0x000fe200078e00ff */
[----:B------:R-:W-:Y:S01]  /*30c0*/  SHF.R.U32.HI R84, RZ, 0x5, R39 ;  /* 0x00000005ff547819 */ /* 0x000fe20000011627 */
[----:B------:R-:W-:Y:S01]  /*30d0*/  IMAD.MOV.U32 R51, RZ, RZ, -0x800000 ;  /* 0xff800000ff337424 */ /* 0x000fe200078e00ff */
[----:B0-----:R-:W-:Y:S01]  /*30e0*/  FSEL R15, R9, R16, P0 ;  /* 0x00000010090f7208 */ /* 0x001fe20000000000 */
[----:B-1----:R-:W-:Y:S01]  /*30f0*/  FMUL R6, R6, R17 ;  /* 0x0000001106067220 */ /* 0x002fe20000400000 */
[----:B------:R-:W-:Y:S01]  /*3100*/  IMAD.MOV.U32 R40, RZ, RZ, -0x800000 ;  /* 0xff800000ff287424 */ /* 0x000fe200078e00ff */
[----:B------:R-:W0:Y:S01]  /*3110*/  SHFL.BFLY PT, R17, R16, 0x1, 0x1f ;  /* 0x0c201f0010117f89 */ /* 0x000e2200000e0000 */
[----:B------:R-:W-:Y:S01]  /*3120*/  IMAD.MOV.U32 R67, RZ, RZ, -0x800000 ;  /* 0xff800000ff437424 */ /* 0x000fe200078e00ff */
[----:B------:R-:W-:Y:S01]  /*3130*/  LOP3.LUT R85, R39, 0x3, RZ, 0xc0, !PT ;  /* 0x0000000327557812 */ /* 0x000fe200078ec0ff */
[----:B------:R-:W-:Y:S01]  /*3140*/  IMAD.MOV.U32 R69, RZ, RZ, 0x7f800000 ;  /* 0x7f800000ff457424 */ /* 0x000fe200078e00ff */
[----:B------:R-:W-:Y:S01]  /*3150*/  FSEL R6, R6, RZ, P2 ;  /* 0x000000ff06067208 */ /* 0x000fe20001000000 */
[----:B------:R-:W-:Y:S01]  /*3160*/  @!P3 FMUL R15, R15, 16777216 ;  /* 0x4b8000000f0fb820 */ /* 0x000fe20000400000 */
[----:B------:R-:W-:Y:S01]  /*3170*/  @P0 FMUL R18, R18, 0.25 ;  /* 0x3e80000012120820 */ /* 0x000fe20000400000 */
[----:B--2---:R-:W-:Y:S01]  /*3180*/  FADD R4, -R5, R4 ;  /* 0x0000000405047221 */ /* 0x004fe20000000100 */
[----:B------:R-:W-:Y:S01]  /*3190*/  FSETP.NEU.AND P2, PT, R16, RZ, PT ;  /* 0x000000ff1000720b */ /* 0x000fe20003f4d000 */
[----:B------:R-:W-:Y:S01]  /*31a0*/  IMAD.MOV.U32 R70, RZ, RZ, 0x7f800000 ;  /* 0x7f800000ff467424 */ /* 0x000fe200078e00ff */
[----:B------:R-:W-:Y:S01]  /*31b0*/  @!P3 FMUL R18, R18, 16777216 ;  /* 0x4b8000001212b820 */ /* 0x000fe20000400000 */
[C---:B------:R-:W-:Y:S01]  /*31c0*/  FMUL R9, R4.reuse, R4 ;  /* 0x0000000404097220 */ /* 0x040fe20000400000 */
[----:B------:R-:W-:Y:S01]  /*31d0*/  FFMA R4, R4, R6, R5 ;  /* 0x0000000604047223 */ /* 0x000fe20000000005 */
[----:B------:R-:W1:Y:S01]  /*31e0*/  MUFU.RCP R15, R15 ;  /* 0x0000000f000f7308 */ /* 0x000e620000001000 */
[----:B---3--:R-:W-:Y:S01]  /*31f0*/  FADD R7, R8, R7 ;  /* 0x0000000708077221 */ /* 0x008fe20000000000 */
[----:B------:R-:W-:Y:S01]  /*3200*/  FMUL R9, R14, R9 ;  /* 0x000000090e097220 */ /* 0x000fe20000400000 */
[----:B------:R-:W-:Y:S01]  /*3210*/  IMAD.SHL.U32 R14, R38, 0x8, RZ ;  /* 0x00000008260e7824 */ /* 0x000fe200078e00ff */
[----:B------:R-:W2:Y:S01]  /*3220*/  SHFL.BFLY PT, R5, R4, 0x2, 0x1f ;  /* 0x0c401f0004057f89 */ /* 0x000ea200000e0000 */
[----:B------:R-:W-:Y:S01]  /*3230*/  IMAD.MOV.U32 R71, RZ, RZ, 0x7f800000 ;  /* 0x7f800000ff477424 */ /* 0x000fe200078e00ff */
[----:B------:R-:W-:Y:S01]  /*3240*/  FFMA R7, R6, R9, R7 ;  /* 0x0000000906077223 */ /* 0x000fe20000000007 */
[----:B------:R-:W-:-:S02]  /*3250*/  IMAD.MOV.U32 R72, RZ, RZ, 0x7f800000 ;  /* 0x7f800000ff487424 */ /* 0x000fc400078e00ff */
[----:B------:R-:W-:Y:S02]  /*3260*/  IMAD.MOV.U32 R73, RZ, RZ, 0x7f800000 ;  /* 0x7f800000ff497424 */ /* 0x000fe400078e00ff */
[----:B------:R-:W3:Y:S01]  /*3270*/  SHFL.BFLY PT, R6, R7, 0x2, 0x1f ;  /* 0x0c401f0007067f89 */ /* 0x000ee200000e0000 */
[----:B0-----:R-:W-:Y:S01]  /*3280*/  FADD R19, R16, R17 ;  /* 0x0000001110137221 */ /* 0x001fe20000000000 */
[----:B------:R-:W-:Y:S02]  /*3290*/  IMAD.MOV.U32 R74, RZ, RZ, 0x7f800000 ;  /* 0x7f800000ff4a7424 */ /* 0x000fe400078e00ff */
[----:B------:R-:W-:Y:S01]  /*32a0*/  IMAD.MOV.U32 R75, RZ, RZ, 0x7f800000 ;  /* 0x7f800000ff4b7424 */ /* 0x000fe200078e00ff */
[----:B-1----:R-:W-:Y:S01]  /*32b0*/  FMUL R18, R15, R18 ;  /* 0x000000120f127220 */ /* 0x002fe20000400000 */
[C---:B------:R-:W-:Y:S01]  /*32c0*/  FMUL R8, R19.reuse, 0.25 ;  /* 0x3e80000013087820 */ /* 0x040fe20000400000 */
[C---:B------:R-:W-:Y:S01]  /*32d0*/  FSETP.GT.AND P0, PT, |R19|.reuse, 8.50705917302346158658e+37, PT ;  /* 0x7e8000001300780b */ /* 0x040fe20003f04200 */
[----:B------:R-:W-:Y:S01]  /*32e0*/  IMAD.MOV.U32 R76, RZ, RZ, 0x7f800000 ;  /* 0x7f800000ff4c7424 */ /* 0x000fe200078e00ff */
[----:B------:R-:W-:Y:S01]  /*32f0*/  FSETP.GEU.AND P3, PT, |R19|, 1.175494350822287508e-38, PT ;  /* 0x008000001300780b */ /* 0x000fe20003f6e200 */
[----:B------:R-:W-:Y:S01]  /*3300*/  IMAD.MOV.U32 R79, RZ, RZ, 0x7f800000 ;  /* 0x7f800000ff4f7424 */ /* 0x000fe200078e00ff */
[----:B------:R-:W-:Y:S01]  /*3310*/  FSEL R18, R18, RZ, P2 ;  /* 0x000000ff12127208 */ /* 0x000fe20001000000 */
[----:B------:R-:W-:Y:S01]  /*3320*/  IMAD.MOV.U32 R80, RZ, RZ, 0x7f800000 ;  /* 0x7f800000ff507424 */ /* 0x000fe200078e00ff */
[----:B------:R-:W-:Y:S01]  /*3330*/  FSEL R9, R8, R19, P0 ;  /* 0x0000001308097208 */ /* 0x000fe20000000000 */
[----:B------:R-:W-:Y:S01]  /*3340*/  IMAD.MOV.U32 R81, RZ, RZ, 0x7f800000 ;  /* 0x7f800000ff517424 */ /* 0x000fe200078e00ff */
[----:B------:R-:W-:Y:S01]  /*3350*/  LOP3.LUT P2, RZ, R39, 0x1f, RZ, 0xc0, !PT ;  /* 0x0000001f27ff7812 */ /* 0x000fe2000784c0ff */
[----:B------:R-:W-:Y:S01]  /*3360*/  IMAD.MOV.U32 R82, RZ, RZ, 0x7f800000 ;  /* 0x7f800000ff527424 */ /* 0x000fe200078e00ff */
[----:B--2---:R-:W-:Y:S01]  /*3370*/  FADD R5, -R4, R5 ;  /* 0x0000000504057221 */ /* 0x004fe20000000100 */
[----:B------:R-:W-:-:S02]  /*3380*/  IMAD R86, R77, -0x2, R86 ;  /* 0xfffffffe4d567824 */ /* 0x000fc400078e0256 */
[----:B------:R-:W-:Y:S01]  /*3390*/  @P0 FMUL R17, R17, 0.25 ;  /* 0x3e80000011110820 */ /* 0x000fe20000400000 */
[C---:B------:R-:W-:Y:S01]  /*33a0*/  FMUL R8, R5.reuse, R5 ;  /* 0x0000000505087220 */ /* 0x040fe20000400000 */
[----:B------:R-:W-:Y:S01]  /*33b0*/  FFMA R4, R5, R18, R4 ;  /* 0x0000001205047223 */ /* 0x000fe20000000004 */
[----:B------:R-:W-:Y:S01]  /*33c0*/  @!P3 FMUL R9, R9, 16777216 ;  /* 0x4b8000000909b820 */ /* 0x000fe20000400000 */
[----:B---3--:R-:W-:Y:S01]  /*33d0*/  FADD R7, R7, R6 ;  /* 0x0000000607077221 */ /* 0x008fe20000000000 */
[----:B------:R-:W-:Y:S01]  /*33e0*/  FMUL R8, R13, R8 ;  /* 0x000000080d087220 */ /* 0x000fe20000400000 */
[----:B------:R-:W-:Y:S01]  /*33f0*/  @!P3 FMUL R17, R17, 16777216 ;  /* 0x4b8000001111b820 */ /* 0x000fe20000400000 */
[----:B------:R-:W0:Y:S01]  /*3400*/  SHFL.BFLY PT, R5, R4, 0x1, 0x1f ;  /* 0x0c201f0004057f89 */ /* 0x000e2200000e0000 */
[----:B------:R-:W-:Y:S01]  /*3410*/  FSETP.NEU.AND P0, PT, R19, RZ, PT ;  /* 0x000000ff1300720b */ /* 0x000fe20003f0d000 */
[----:B------:R-:W-:Y:S01]  /*3420*/  FFMA R7, R18, R8, R7 ;  /* 0x0000000812077223 */ /* 0x000fe20000000007 */
[----:B------:R-:W-:Y:S01]  /*3430*/  SHF.R.U32.HI R13, RZ, 0x3, R39 ;  /* 0x00000003ff0d7819 */ /* 0x000fe20000011627 */
[----:B------:R-:W1:Y:S01]  /*3440*/  MUFU.RCP R8, R9 ;  /* 0x0000000900087308 */ /* 0x000e620000001000 */
[----:B------:R-:W-:-:S02]  /*3450*/  ISETP.GE.AND P3, PT, R39, 0x8, PT ;  /* 0x000000082700780c */ /* 0x000fc40003f66270 */
[----:B------:R-:W2:Y:S01]  /*3460*/  SHFL.BFLY PT, R6, R7, 0x1, 0x1f ;  /* 0x0c201f0007067f89 */ /* 0x000ea200000e0000 */
[----:B------:R-:W-:-:S05]  /*3470*/  LOP3.LUT R13, R14, 0x4, R13, 0xf8, !PT ;  /* 0x000000040e0d7812 */ /* 0x000fca00078ef80d */
[----:B------:R-:W-:Y:S01]  /*3480*/  @!P2 STS [R13+0x40], R19 ;  /* 0x000040130d00a388 */ /* 0x000fe20000000800 */
[----:B-1----:R-:W-:Y:S01]  /*3490*/  FMUL R8, R8, R17 ;  /* 0x0000001108087220 */ /* 0x002fe20000400000 */
[----:B0-----:R-:W-:-:S04]  /*34a0*/  FADD R5, -R4, R5 ;  /* 0x0000000504057221 */ /* 0x001fc80000000100 */
[----:B------:R-:W-:Y:S01]  /*34b0*/  FSEL R8, R8, RZ, P0 ;  /* 0x000000ff08087208 */ /* 0x000fe20000000000 */
[----:B------:R-:W-:-:S04]  /*34c0*/  FMUL R9, R5, R5 ;  /* 0x0000000505097220 */ /* 0x000fc80000400000 */
[----:B------:R-:W-:Y:S01]  /*34d0*/  FFMA R4, R5, R8, R4 ;  /* 0x0000000805047223 */ /* 0x000fe20000000004 */
[----:B--2---:R-:W-:Y:S01]  /*34e0*/  FADD R7, R7, R6 ;  /* 0x0000000607077221 */ /* 0x004fe20000000000 */
[----:B------:R-:W-:-:S03]  /*34f0*/  FMUL R9, R16, R9 ;  /* 0x0000000910097220 */ /* 0x000fc60000400000 */
[----:B------:R-:W-:Y:S01]  /*3500*/  @!P2 STS [R13], R4 ;  /* 0x000000040d00a388 */ /* 0x000fe20000000800 */
[----:B------:R-:W-:Y:S01]  /*3510*/  FFMA R14, R8, R9, R7 ;  /* 0x00000009080e7223 */ /* 0x000fe20000000007 */
[----:B------:R-:W-:-:S04]  /*3520*/  LOP3.LUT R9, R39, 0x1, RZ, 0xc0, !PT ;  /* 0x0000000127097812 */ /* 0x000fc800078ec0ff */
[----:B------:R0:W-:Y:S04]  /*3530*/  @!P2 STS [R13+0x20], R14 ;  /* 0x0000200e0d00a388 */ /* 0x0001e80000000800 */
[----:B------:R-:W-:Y:S01]  /*3540*/  BAR.SYNC.DEFER_BLOCKING 0x0 ;  /* 0x0000000000007b1d */ /* 0x000fe20000010000 */
[----:B0-----:R-:W-:-:S04]  /*3550*/  SHF.R.U32.HI R14, RZ, 0x7, R39 ;  /* 0x00000007ff0e7819 */ /* 0x001fc80000011627 */
[----:B------:R-:W-:Y:S01]  /*3560*/  SGXT.U32 R14, R14, 0x1 ;  /* 0x000000010e0e781a */ /* 0x000fe20000000000 */
[----:B------:R-:W0:Y:S04]  /*3570*/  @!P3 LDS R12, [R39.X4+0x40] ;  /* 0x00004000270cb984 */ /* 0x000e280000004800 */
[----:B------:R-:W1:Y:S04]  /*3580*/  @!P3 LDS R11, [R39.X4] ;  /* 0x00000000270bb984 */ /* 0x000e680000004800 */
[----:B------:R-:W-:Y:S04]  /*3590*/  @!P3 LDS R10, [R39.X4+0x20] ;  /* 0x00002000270ab984 */ /* 0x000fe80000004800 */
[----:B0-----:R-:W0:Y:S04]  /*35a0*/  SHFL.BFLY PT, R7, R12, 0x1, 0x1f ;  /* 0x0c201f000c077f89 */ /* 0x001e2800000e0000 */
[----:B-1----:R-:W1:Y:S01]  /*35b0*/  SHFL.BFLY PT, R4, R11, 0x1, 0x1f ;  /* 0x0c201f000b047f89 */ /* 0x002e6200000e0000 */
[----:B0-----:R-:W-:-:S04]  /*35c0*/  FADD R6, R12, R7 ;  /* 0x000000070c067221 */ /* 0x001fc80000000000 */
[C---:B------:R-:W-:Y:S01]  /*35d0*/  FMUL R5, R6.reuse, 0.25 ;  /* 0x3e80000006057820 */ /* 0x040fe20000400000 */
[C---:B------:R-:W-:Y:S01]  /*35e0*/  FSETP.GEU.AND P3, PT, |R6|.reuse, 1.175494350822287508e-38, PT ;  /* 0x008000000600780b */ /* 0x040fe20003f6e200 */
[----:B-1----:R-:W-:Y:S01]  /*35f0*/  FADD R4, -R11, R4 ;  /* 0x000000040b047221 */ /* 0x002fe20000000100 */
[----:B------:R-:W-:-:S04]  /*3600*/  FSETP.GT.AND P0, PT, |R6|, 8.50705917302346158658e+37, PT ;  /* 0x7e8000000600780b */ /* 0x000fc80003f04200 */
[----:B------:R-:W-:Y:S02]  /*3610*/  FSEL R8, R5, R6, P0 ;  /* 0x0000000605087208 */ /* 0x000fe40000000000 */
[----:B------:R-:W0:Y:S05]  /*3620*/  SHFL.BFLY PT, R5, R10, 0x1, 0x1f ;  /* 0x0c201f000a057f89 */ /* 0x000e2a00000e0000 */
[----:B------:R-:W-:Y:S02]  /*3630*/  @!P3 FMUL R8, R8, 16777216 ;  /* 0x4b8000000808b820 */ /* 0x000fe40000400000 */
[----:B------:R-:W-:Y:S01]  /*3640*/  @P0 FMUL R7, R7, 0.25 ;  /* 0x3e80000007070820 */ /* 0x000fe20000400000 */
[----:B------:R-:W-:Y:S01]  /*3650*/  ISETP.NE.U32.AND P0, PT, R9, 0x1, PT ;  /* 0x000000010900780c */ /* 0x000fe20003f05070 */
[----:B------:R-:W-:-:S02]  /*3660*/  FMUL R9, R4, R4 ;  /* 0x0000000404097220 */ /* 0x000fc40000400000 */
[----:B------:R-:W1:Y:S01]  /*3670*/  MUFU.RCP R8, R8 ;  /* 0x0000000800087308 */ /* 0x000e620000001000 */
[----:B------:R-:W-:Y:S01]  /*3680*/  @!P3 FMUL R7, R7, 16777216 ;  /* 0x4b8000000707b820 */ /* 0x000fe20000400000 */
[----:B------:R-:W-:Y:S01]  /*3690*/  FSETP.NEU.AND P3, PT, R6, RZ, PT ;  /* 0x000000ff0600720b */ /* 0x000fe20003f6d000 */
[----:B------:R-:W-:Y:S01]  /*36a0*/  FMUL R9, R12, R9 ;  /* 0x000000090c097220 */ /* 0x000fe20000400000 */
[----:B------:R-:W-:Y:S01]  /*36b0*/  ISETP.LT.AND P0, PT, R39, 0x8, P0 ;  /* 0x000000082700780c */ /* 0x000fe20000701270 */
[----:B------:R-:W-:Y:S01]  /*36c0*/  IMAD.MOV.U32 R12, RZ, RZ, 0x10 ;  /* 0x00000010ff0c7424 */ /* 0x000fe200078e00ff */
[----:B0-----:R-:W-:Y:S01]  /*36d0*/  FADD R10, R10, R5 ;  /* 0x000000050a0a7221 */ /* 0x001fe20000000000 */
[----:B-1----:R-:W-:-:S10]  /*36e0*/  FMUL R7, R8, R7 ;  /* 0x0000000708077220 */ /* 0x002fd40000400000 */
[----:B------:R0:W-:Y:S01]  /*36f0*/  @P0 STS [R39.X4+0x40], R6 ;  /* 0x0000400627000388 */ /* 0x0001e20000004800 */
[----:B------:R-:W-:Y:S02]  /*3700*/  FSEL R7, R7, RZ, P3 ;  /* 0x000000ff07077208 */ /* 0x000fe40001800000 */
[----:B------:R-:W-:Y:S01]  /*3710*/  ISETP.GE.AND P3, PT, R61, 0x1010, PT ;  /* 0x000010103d00780c */ /* 0x000fe20003f66270 */
[----:B------:R-:W-:Y:S02]  /*3720*/  IMAD.MOV.U32 R61, RZ, RZ, -0x800000 ;  /* 0xff800000ff3d7424 */ /* 0x000fe400078e00ff */
[----:B------:R-:W-:Y:S01]  /*3730*/  FFMA R8, R4, R7, R11 ;  /* 0x0000000704087223 */ /* 0x000fe2000000000b */
[----:B------:R-:W-:Y:S01]  /*3740*/  FFMA R10, R7, R9, R10 ;  /* 0x00000009070a7223 */ /* 0x000fe2000000000a */
[----:B------:R-:W-:Y:S01]  /*3750*/  LOP3.LUT R7, R39, 0xff, RZ, 0xc0, !PT ;  /* 0x000000ff27077812 */ /* 0x000fe200078ec0ff */
[----:B------:R-:W-:Y:S02]  /*3760*/  IMAD.MOV.U32 R4, RZ, RZ, 0x8 ;  /* 0x00000008ff047424 */ /* 0x000fe400078e00ff */
[----:B------:R-:W-:Y:S01]  /*3770*/  @P0 STS [R39.X4], R8 ;  /* 0x0000000827000388 */ /* 0x000fe20000004800 */
[----:B------:R-:W-:Y:S01]  /*3780*/  IMAD R11, R14, 0xc00, R3 ;  /* 0x00000c000e0b7824 */ /* 0x000fe200078e0203 */
[----:B------:R-:W-:Y:S01]  /*3790*/  SHF.R.U32.HI R3, RZ, 0x8, R45 ;  /* 0x00000008ff037819 */ /* 0x000fe2000001162d */
[C---:B------:R-:W-:Y:S01]  /*37a0*/  IMAD.WIDE.U32 R4, R7.reuse, R4, c[0x0][0x170] ;  /* 0x00005c0007047625 */ /* 0x040fe200078e0004 */
[----:B------:R-:W-:Y:S03]  /*37b0*/  @P0 STS [R39.X4+0x20], R10 ;  /* 0x0000200a27000388 */ /* 0x000fe60000004800 */
[----:B0-----:R-:W-:Y:S01]  /*37c0*/  IMAD.WIDE.U32 R6, R7, R12, c[0x0][0x168] ;  /* 0x00005a0007067625 */ /* 0x001fe200078e000c */
[----:B------:R-:W-:Y:S03]  /*37d0*/  BAR.SYNC.DEFER_BLOCKING 0x0 ;  /* 0x0000000000007b1d */ /* 0x000fe60000010000 */
[----:B------:R-:W-:-:S02]  /*37e0*/  IMAD.MOV.U32 R32, RZ, RZ, R6 ;  /* 0x000000ffff207224 */ /* 0x000fc400078e0006 */
[----:B------:R-:W-:Y:S02]  /*37f0*/  IMAD.MOV.U32 R6, RZ, RZ, 0x39aaaaab ;  /* 0x39aaaaabff067424 */ /* 0x000fe400078e00ff */
[----:B------:R-:W-:Y:S01]  /*3800*/  IMAD.MOV.U32 R24, RZ, RZ, R5 ;  /* 0x000000ffff187224 */ /* 0x000fe200078e0005 */
[----:B------:R-:W-:Y:S01]  /*3810*/  SHF.R.U32.HI R5, RZ, 0x6, R48 ;  /* 0x00000006ff057819 */ /* 0x000fe20000011630 */
[----:B------:R-:W-:Y:S01]  /*3820*/  IMAD.MOV.U32 R23, RZ, RZ, R4 ;  /* 0x000000ffff177224 */ /* 0x000fe200078e0004 */
[----:B------:R-:W-:Y:S01]  /*3830*/  LOP3.LUT R48, R48, 0x7f8, RZ, 0xc0, !PT ;  /* 0x000007f830307812 */ /* 0x000fe200078ec0ff */
[----:B------:R-:W-:Y:S01]  /*3840*/  IMAD.MOV.U32 R33, RZ, RZ, R7 ;  /* 0x000000ffff217224 */ /* 0x000fe200078e0007 */
[----:B------:R-:W-:Y:S01]  /*3850*/  LOP3.LUT R4, R3, 0xc, RZ, 0xc0, !PT ;  /* 0x0000000c03047812 */ /* 0x000fe200078ec0ff */
[----:B------:R-:W-:Y:S01]  /*3860*/  IMAD.IADD R46, R46, 0x1, R11 ;  /* 0x000000012e2e7824 */ /* 0x000fe200078e020b */
[----:B------:R-:W-:Y:S02]  /*3870*/  LOP3.LUT R5, R5, 0x10, RZ, 0xc0, !PT ;  /* 0x0000001005057812 */ /* 0x000fe400078ec0ff */
[----:B------:R-:W-:Y:S01]  /*3880*/  LOP3.LUT R45, R4, 0xff0, R45, 0xf8, !PT ;  /* 0x00000ff0042d7812 */ /* 0x000fe200078ef82d */
[----:B------:R-:W-:-:S02]  /*3890*/  IMAD.IADD R47, R47, 0x1, R4 ;  /* 0x000000012f2f7824 */ /* 0x000fc400078e0204 */
[----:B------:R-:W-:Y:S01]  /*38a0*/  IMAD R48, R48, 0x2, R5 ;  /* 0x0000000230307824 */ /* 0x000fe200078e0205 */
[----:B------:R-:W0:Y:S04]  /*38b0*/  LDS R9, [R38.X8+0x20] ;  /* 0x0000200026097984 */ /* 0x000e280000008800 */
[----:B------:R1:W2:Y:S01]  /*38c0*/  LDS R57, [R38.X8] ;  /* 0x0000000026397984 */ /* 0x0002a20000008800 */
[----:B0-----:R-:W-:-:S04]  /*38d0*/  FFMA R9, R9, R6, 9.9999999747524270788e-07 ;  /* 0x358637bd09097423 */ /* 0x001fc80000000006 */
[----:B--2---:R1:W0:Y:S03]  /*38e0*/  MUFU.RSQ R78, R9 ;  /* 0x00000009004e7308 */ /* 0x0042260000001400 */
.L_x_4:
[----:B------:R-:W-:Y:S01]  /*38f0*/  IMAD.IADD R21, R0, 0x1, R43 ;  /* 0x0000000100157824 */ /* 0x000fe200078e022b */
[----:B0-----:R-:W-:Y:S01]  /*3900*/  CS2R R12, SRZ ;  /* 0x00000000000c7805 */ /* 0x001fe2000001ff00 */
[----:B------:R-:W-:Y:S01]  /*3910*/  IMAD.MOV.U32 R44, RZ, RZ, 0x2 ;  /* 0x00000002ff2c7424 */ /* 0x000fe200078e00ff */
[----:B------:R-:W-:Y:S01]  /*3920*/  CS2R R14, SRZ ;  /* 0x00000000000e7805 */ /* 0x000fe2000001ff00 */
[----:B------:R-:W-:Y:S01]  /*3930*/  CS2R R16, SRZ ;  /* 0x0000000000107805 */ /* 0x000fe2000001ff00 */
[C---:B------:R-:W-:Y:S01]  /*3940*/  IADD3 R3, R21.reuse, 0x400, RZ ;  /* 0x0000040015037810 */ /* 0x040fe20007ffe0ff */
[----:B------:R-:W-:Y:S01]  /*3950*/  CS2R R18, SRZ ;  /* 0x0000000000127805 */ /* 0x000fe2000001ff00 */
[----:B------:R-:W-:Y:S01]  /*3960*/  IADD3 R21, R21, 0x408, RZ ;  /* 0x0000040815157810 */ /* 0x000fe20007ffe0ff */
[----:B------:R-:W2:Y:S02]  /*3970*/  LDG.E.EL.128 R4, [R32.64+0x3000] ;  /* 0x0030000420047981 */ /* 0x000ea4000c2e1d00 */
[----:B------:R-:W-:-:S02]  /*3980*/  IMAD.WIDE R2, R3, R44, c[0x0][0x160] ;  /* 0x0000580003027625 */ /* 0x000fc400078e022c */
[----:B-1----:R-:W3:Y:S02]  /*3990*/  LDG.E.EL.128 R8, [R32.64] ;  /* 0x0000000420087981 */ /* 0x002ee4000c2e1d00 */
[----:B------:R-:W-:Y:S02]  /*39a0*/  IMAD.WIDE R20, R21, R44, c[0x0][0x160] ;  /* 0x0000580015147625 */ /* 0x000fe400078e022c */
[----:B------:R1:W4:Y:S04]  /*39b0*/  @!P1 LDG.E.EF.128 R12, [R2.64] ;  /* 0x00000004020c9981 */ /* 0x000328000c0e1d00 */
[----:B------:R5:W2:Y:S01]  /*39c0*/  @!P1 LDG.E.EF.128 R16, [R20.64] ;  /* 0x0000000414109981 */ /* 0x000aa2000c0e1d00 */
[----:B-1----:R-:W-:Y:S02]  /*39d0*/  IMAD.MOV.U32 R2, RZ, RZ, R23 ;  /* 0x000000ffff027224 */ /* 0x002fe400078e0017 */
[----:B------:R-:W-:-:S05]  /*39e0*/  IMAD.MOV.U32 R3, RZ, RZ, R24 ;  /* 0x000000ffff037224 */ /* 0x000fca00078e0018 */
[----:B------:R-:W3:Y:S04]  /*39f0*/  LDG.E.EL.64 R34, [R2.64+0x1800] ;  /* 0x0018000402227981 */ /* 0x000ee8000c2e1b00 */
[----:B------:R-:W3:Y:S01]  /*3a00*/  LDG.E.EL.64 R36, [R2.64] ;  /* 0x0000000402247981 */ /* 0x000ee2000c2e1b00 */
[----:B------:R-:W-:-:S03]  /*3a10*/  FSETP.NAN.AND P6, PT, R82, R82, PT ;  /* 0x000000525200720b */ /* 0x000fc60003fc8000 */
[----:B------:R-:W-:Y:S01]  /*3a20*/  BAR.SYNC.DEFER_BLOCKING 0x0 ;  /* 0x0000000000007b1d */ /* 0x000fe20000010000 */
[C---:B----4-:R-:W-:Y:S01]  /*3a30*/  PRMT R22, R12.reuse, 0x7632, R22 ;  /* 0x000076320c167816 */ /* 0x050fe20000000016 */
[----:B------:R-:W-:Y:S01]  /*3a40*/  IMAD.U32 R24, R12, 0x10000, RZ ;  /* 0x000100000c187824 */ /* 0x000fe200078e00ff */
[C---:B------:R-:W-:Y:S01]  /*3a50*/  PRMT R12, R13.reuse, 0x7632, R12 ;  /* 0x000076320d0c7816 */ /* 0x040fe2000000000c */
[----:B------:R-:W-:Y:S01]  /*3a60*/  IMAD.U32 R26, R13, 0x10000, RZ ;  /* 0x000100000d1a7824 */ /* 0x000fe200078e00ff */
[C---:B------:R-:W-:Y:S01]  /*3a70*/  PRMT R13, R14.reuse, 0x7632, R13 ;  /* 0x000076320e0d7816 */ /* 0x040fe2000000000d */
[----:B-----5:R-:W-:Y:S01]  /*3a80*/  IMAD.U32 R20, R14, 0x10000, RZ ;  /* 0x000100000e147824 */ /* 0x020fe200078e00ff */
[C---:B------:R-:W-:Y:S01]  /*3a90*/  PRMT R14, R15.reuse, 0x7632, R14 ;  /* 0x000076320f0e7816 */ /* 0x040fe2000000000e */
[----:B------:R-:W-:Y:S01]  /*3aa0*/  IMAD.U32 R28, R15, 0x10000, RZ ;  /* 0x000100000f1c7824 */ /* 0x000fe200078e00ff */
[C---:B--2---:R-:W-:Y:S01]  /*3ab0*/  PRMT R15, R16.reuse, 0x7632, R15 ;  /* 0x00007632100f7816 */ /* 0x044fe2000000000f */
[----:B------:R-:W-:Y:S01]  /*3ac0*/  IMAD.U32 R30, R16, 0x10000, RZ ;  /* 0x00010000101e7824 */ /* 0x000fe200078e00ff */
[C---:B------:R-:W-:Y:S01]  /*3ad0*/  PRMT R16, R17.reuse, 0x7632, R16 ;  /* 0x0000763211107816 */ /* 0x040fe20000000010 */
[----:B------:R-:W-:Y:S01]  /*3ae0*/  IMAD.U32 R88, R17, 0x10000, RZ ;  /* 0x0001000011587824 */ /* 0x000fe200078e00ff */
[C---:B------:R-:W-:Y:S01]  /*3af0*/  PRMT R17, R18.reuse, 0x7632, R17 ;  /* 0x0000763212117816 */ /* 0x040fe20000000011 */
[----:B------:R-:W-:Y:S01]  /*3b00*/  IMAD.U32 R90, R18, 0x10000, RZ ;  /* 0x00010000125a7824 */ /* 0x000fe200078e00ff */
[C---:B------:R-:W-:Y:S01]  /*3b10*/  PRMT R18, R19.reuse, 0x7632, R18 ;  /* 0x0000763213127816 */ /* 0x040fe20000000012 */
[----:B------:R-:W-:Y:S01]  /*3b20*/  IMAD.U32 R92, R19, 0x10000, RZ ;  /* 0x00010000135c7824 */ /* 0x000fe200078e00ff */
[C---:B------:R-:W-:Y:S01]  /*3b30*/  FADD R19, -R57.reuse, R24 ;  /* 0x0000001839137221 */ /* 0x040fe20000000100 */
[----:B------:R-:W-:Y:S01]  /*3b40*/  IMAD.U32 R22, R22, 0x10000, RZ ;  /* 0x0001000016167824 */ /* 0x000fe200078e00ff */
[C---:B------:R-:W-:Y:S01]  /*3b50*/  FADD R21, -R57.reuse, R26 ;  /* 0x0000001a39157221 */ /* 0x040fe20000000100 */
[----:B------:R-:W-:Y:S01]  /*3b60*/  IMAD.U32 R12, R12, 0x10000, RZ ;  /* 0x000100000c0c7824 */ /* 0x000fe200078e00ff */
[----:B------:R-:W-:Y:S01]  /*3b70*/  FADD R23, -R57, R20 ;  /* 0x0000001439177221 */ /* 0x000fe20000000100 */
[----:B------:R-:W-:-:S02]  /*3b80*/  IMAD.U32 R14, R14, 0x10000, RZ ;  /* 0x000100000e0e7824 */ /* 0x000fc400078e00ff */
[----:B------:R-:W-:Y:S02]  /*3b90*/  IMAD.U32 R24, R13, 0x10000, RZ ;  /* 0x000100000d187824 */ /* 0x000fe400078e00ff */
[----:B------:R-:W-:Y:S02]  /*3ba0*/  IMAD.U32 R20, R15, 0x10000, RZ ;  /* 0x000100000f147824 */ /* 0x000fe400078e00ff */
[----:B------:R-:W-:Y:S02]  /*3bb0*/  IMAD.U32 R16, R16, 0x10000, RZ ;  /* 0x0001000010107824 */ /* 0x000fe400078e00ff */
[----:B------:R-:W-:Y:S02]  /*3bc0*/  IMAD.U32 R26, R17, 0x10000, RZ ;  /* 0x00010000111a7824 */ /* 0x000fe400078e00ff */
[----:B------:R-:W-:Y:S01]  /*3bd0*/  IMAD.U32 R18, R18, 0x10000, RZ ;  /* 0x0001000012127824 */ /* 0x000fe200078e00ff */
[C---:B------:R-:W-:Y:S01]  /*3be0*/  FADD R25, -R57.reuse, R28 ;  /* 0x0000001c39197221 */ /* 0x040fe20000000100 */
        /* <DEDUP_REMOVED lines=11> */
[----:B------:R-:W-:Y:S01]  /*3ca0*/  FADD R97, -R57, R18 ;  /* 0x0000001239617221 */ /* 0x000fe20000000100 */
[C---:B0-----:R-:W-:Y:S01]  /*3cb0*/  FMUL R12, R78.reuse, R19 ;  /* 0x000000134e0c7220 */ /* 0x041fe20000400000 */
[C---:B------:R-:W-:Y:S01]  /*3cc0*/  FMUL R14, R78.reuse, R21 ;  /* 0x000000154e0e7220 */ /* 0x040fe20000400000 */
        /* <DEDUP_REMOVED lines=13> */
[----:B------:R-:W-:Y:S01]  /*3da0*/  FMUL R27, R78, R97 ;  /* 0x000000614e1b7220 */ /* 0x000fe20000400000 */
[----:B------:R-:W-:Y:S04]  /*3db0*/  STS.128 [R45.X4], R12 ;  /* 0x0000000c2d007388 */ /* 0x000fe80000004c00 */
[----:B------:R0:W-:Y:S04]  /*3dc0*/  STS.128 [R47.X4+0x10], R16 ;  /* 0x000010102f007388 */ /* 0x0001e80000004c00 */
[----:B------:R1:W-:Y:S04]  /*3dd0*/  STS.128 [R47.X4+0x20], R20 ;  /* 0x000020142f007388 */ /* 0x0003e80000004c00 */
[----:B------:R-:W-:Y:S04]  /*3de0*/  STS.128 [R47.X4+0x30], R24 ;  /* 0x000030182f007388 */ /* 0x000fe80000004c00 */
[----:B------:R-:W-:Y:S01]  /*3df0*/  BAR.SYNC.DEFER_BLOCKING 0x0 ;  /* 0x0000000000007b1d */ /* 0x000fe20000010000 */
[----:B---3--:R-:W-:-:S05]  /*3e00*/  IMAD.U32 R91, R35, 0x10000, RZ ;  /* 0x00010000235b7824 */ /* 0x008fca00078e00ff */
[----:B------:R-:W2:Y:S01]  /*3e10*/  LDS.128 R28, [R77.X4+0x3030] ;  /* 0x003030004d1c7984 */ /* 0x000ea20000004c00 */
[----:B------:R-:W-:-:S03]  /*3e20*/  PRMT R87, R34, 0x7632, R87 ;  /* 0x0000763222577816 */ /* 0x000fc60000000057 */
[----:B------:R-:W3:Y:S01]  /*3e30*/  LDS.128 R12, [R77.X4] ;  /* 0x000000004d0c7984 */ /* 0x000ee20000004c00 */
[----:B------:R-:W-:Y:S01]  /*3e40*/  PRMT R35, R35, 0x7632, R35 ;  /* 0x0000763223237816 */ /* 0x000fe20000000023 */
[----:B------:R-:W-:Y:S01]  /*3e50*/  IMAD.U32 R89, R34, 0x10000, RZ ;  /* 0x0001000022597824 */ /* 0x000fe200078e00ff */
[----:B------:R-:W-:Y:S01]  /*3e60*/  FADD R91, R6, R91 ;  /* 0x0000005b065b7221 */ /* 0x000fe20000000000 */
[----:B0-----:R-:W-:Y:S01]  /*3e70*/  PRMT R16, R37, 0x7632, R16 ;  /* 0x0000763225107816 */ /* 0x001fe20000000010 */
[----:B------:R-:W-:Y:S02]  /*3e80*/  IMAD.U32 R34, R87, 0x10000, RZ ;  /* 0x0001000057227824 */ /* 0x000fe400078e00ff */
[----:B------:R-:W-:Y:S01]  /*3e90*/  IMAD.U32 R6, R35, 0x10000, RZ ;  /* 0x0001000023067824 */ /* 0x000fe200078e00ff */
[----:B------:R-:W-:Y:S01]  /*3ea0*/  FADD R89, R4, R89 ;  /* 0x0000005904597221 */ /* 0x000fe20000000000 */
[----:B------:R-:W-:Y:S01]  /*3eb0*/  FADD R34, R5, R34 ;  /* 0x0000002205227221 */ /* 0x000fe20000000000 */
[----:B------:R-:W-:Y:S01]  /*3ec0*/  IMAD.U32 R16, R16, 0x10000, RZ ;  /* 0x0001000010107824 */ /* 0x000fe200078e00ff */
[----:B------:R-:W-:Y:S01]  /*3ed0*/  FADD R6, R7, R6 ;  /* 0x0000000607067221 */ /* 0x000fe20000000000 */
[C---:B------:R-:W-:Y:S01]  /*3ee0*/  PRMT R4, R36.reuse, 0x7632, R4 ;  /* 0x0000763224047816 */ /* 0x040fe20000000004 */
[----:B------:R-:W-:Y:S01]  /*3ef0*/  IMAD.U32 R5, R36, 0x10000, RZ ;  /* 0x0001000024057824 */ /* 0x000fe200078e00ff */
[----:B-1----:R-:W-:Y:S01]  /*3f00*/  FADD R22, R11, R16 ;  /* 0x000000100b167221 */ /* 0x002fe20000000000 */
[----:B------:R-:W-:Y:S01]  /*3f10*/  FADD R20, R6, 1 ;  /* 0x3f80000006147421 */ /* 0x000fe20000000000 */
[----:B------:R-:W-:Y:S01]  /*3f20*/  FADD R89, R89, 1 ;  /* 0x3f80000059597421 */ /* 0x000fe20000000000 */
[----:B------:R-:W-:Y:S01]  /*3f30*/  FADD R19, R8, R5 ;  /* 0x0000000508137221 */ /* 0x000fe20000000000 */
[----:B------:R-:W-:Y:S01]  /*3f40*/  IMAD.U32 R4, R4, 0x10000, RZ ;  /* 0x0001000004047824 */ /* 0x000fe200078e00ff */
[----:B------:R-:W-:Y:S01]  /*3f50*/  FADD R34, R34, 1 ;  /* 0x3f80000022227421 */ /* 0x000fe20000000000 */
[----:B------:R-:W-:-:S02]  /*3f60*/  IMAD.U32 R37, R37, 0x10000, RZ ;  /* 0x0001000025257824 */ /* 0x000fc400078e00ff */
[----:B------:R-:W-:Y:S01]  /*3f70*/  FADD R18, R9, R4 ;  /* 0x0000000409127221 */ /* 0x000fe20000000000 */
[----:B------:R-:W-:Y:S01]  /*3f80*/  FADD R91, R91, 1 ;  /* 0x3f8000005b5b7421 */ /* 0x000fe20000000000 */
[----:B------:R-:W-:Y:S01]  /*3f90*/  FADD R37, R10, R37 ;  /* 0x000000250a257221 */ /* 0x000fe20000000000 */
[----:B--2---:R-:W-:Y:S01]  /*3fa0*/  FFMA R31, R31, R20, R22 ;  /* 0x000000141f1f7223 */ /* 0x004fe20000000016 */
[----:B------:R-:W-:Y:S01]  /*3fb0*/  FFMA R28, R28, R89, R19 ;  /* 0x000000591c1c7223 */ /* 0x000fe20000000013 */
[----:B------:R-:W-:-:S03]  /*3fc0*/  FFMA R29, R29, R34, R18 ;  /* 0x000000221d1d7223 */ /* 0x000fc60000000012 */
[----:B------:R-:W-:Y:S02]  /*3fd0*/  FSETP.GEU.AND P5, PT, R82, R31, PT ;  /* 0x0000001f5200720b */ /* 0x000fe40003fae000 */
[CC--:B------:R-:W-:Y:S01]  /*3fe0*/  FSETP.GEU.AND P0, PT, R49.reuse, R28.reuse, PT ;  /* 0x0000001c3100720b */ /* 0x0c0fe20003f0e000 */
[----:B------:R-:W-:Y:S01]  /*3ff0*/  FFMA R30, R30, R91, R37 ;  /* 0x0000005b1e1e7223 */ /* 0x000fe20000000025 */
[----:B------:R-:W-:Y:S02]  /*4000*/  FSEL R5, R82, R31, !P5 ;  /* 0x0000001f52057208 */ /* 0x000fe40006800000 */
[C---:B------:R-:W-:Y:S02]  /*4010*/  FSETP.NAN.AND P5, PT, R49.reuse, R49, PT ;  /* 0x000000313100720b */ /* 0x040fe40003fa8000 */
[----:B------:R-:W-:Y:S02]  /*4020*/  FSEL R4, R49, R28, !P0 ;  /* 0x0000001c31047208 */ /* 0x000fe40004000000 */
[----:B------:R-:W-:-:S02]  /*4030*/  FSETP.GEU.AND P0, PT, R52, R29, PT ;  /* 0x0000001d3400720b */ /* 0x000fc40003f0e000 */
[----:B------:R-:W-:Y:S02]  /*4040*/  @!P4 FSEL R82, R82, R5, P6 ;  /* 0x000000055252c208 */ /* 0x000fe40003000000 */
[----:B------:R-:W-:Y:S02]  /*4050*/  @!P4 FSEL R49, R49, R4, P5 ;  /* 0x000000043131c208 */ /* 0x000fe40002800000 */
[C---:B------:R-:W-:Y:S02]  /*4060*/  FSETP.GEU.AND P6, PT, R81.reuse, R30, PT ;  /* 0x0000001e5100720b */ /* 0x040fe40003fce000 */
[C---:B------:R-:W-:Y:S02]  /*4070*/  FSETP.NAN.AND P5, PT, R52.reuse, R52, PT ;  /* 0x000000343400720b */ /* 0x040fe40003fa8000 */
[----:B------:R-:W-:Y:S02]  /*4080*/  FSEL R5, R52, R29, !P0 ;  /* 0x0000001d34057208 */ /* 0x000fe40004000000 */
[----:B------:R-:W-:Y:S01]  /*4090*/  FSEL R4, R81, R30, !P6 ;  /* 0x0000001e51047208 */ /* 0x000fe20007000000 */
[----:B---3--:R-:W-:Y:S01]  /*40a0*/  FFMA R13, R13, R34, R18 ;  /* 0x000000220d0d7223 */ /* 0x008fe20000000012 */
[----:B------:R-:W-:-:S02]  /*40b0*/  FSETP.NAN.AND P0, PT, R81, R81, PT ;  /* 0x000000515100720b */ /* 0x000fc40003f08000 */
[----:B------:R-:W-:Y:S02]  /*40c0*/  @!P4 FSEL R52, R52, R5, P5 ;  /* 0x000000053434c208 */ /* 0x000fe40002800000 */
[C---:B------:R-:W-:Y:S02]  /*40d0*/  FSETP.GT.AND P5, PT, R50.reuse, R28, PT ;  /* 0x0000001c3200720b */ /* 0x040fe40003fa4000 */
[----:B------:R-:W-:Y:S02]  /*40e0*/  @!P4 FSEL R81, R81, R4, P0 ;  /* 0x000000045151c208 */ /* 0x000fe40000000000 */
[C---:B------:R-:W-:Y:S01]  /*40f0*/  FSETP.NAN.AND P0, PT, R50.reuse, R50, PT ;  /* 0x000000323200720b */ /* 0x040fe20003f08000 */
[----:B------:R-:W0:Y:S01]  /*4100*/  LDS.128 R4, [R77.X4+0x1010] ;  /* 0x001010004d047984 */ /* 0x000e220000004c00 */
[----:B------:R-:W-:Y:S02]  /*4110*/  FSEL R9, R50, R28, P5 ;  /* 0x0000001c32097208 */ /* 0x000fe40002800000 */
[----:B------:R-:W-:-:S02]  /*4120*/  FSETP.GEU.AND P5, PT, R54, R13, PT ;  /* 0x0000000d3600720b */ /* 0x000fc40003fae000 */
[----:B------:R-:W-:Y:S01]  /*4130*/  @!P4 FSEL R50, R50, R9, P0 ;  /* 0x000000093232c208 */ /* 0x000fe20000000000 */
[----:B------:R-:W-:Y:S01]  /*4140*/  FFMA R12, R12, R89, R19 ;  /* 0x000000590c0c7223 */ /* 0x000fe20000000013 */
[C---:B------:R-:W-:Y:S02]  /*4150*/  FSEL R9, R54.reuse, R13, !P5 ;  /* 0x0000000d36097208 */ /* 0x040fe40006800000 */
[C---:B------:R-:W-:Y:S02]  /*4160*/  FSETP.GT.AND P0, PT, R59.reuse, R29, PT ;  /* 0x0000001d3b00720b */ /* 0x040fe40003f04000 */
[----:B------:R-:W-:Y:S02]  /*4170*/  FSETP.NAN.AND P5, PT, R54, R54, PT ;  /* 0x000000363600720b */ /* 0x000fe40003fa8000 */
[C---:B------:R-:W-:Y:S02]  /*4180*/  FSETP.NAN.AND P6, PT, R59.reuse, R59, PT ;  /* 0x0000003b3b00720b */ /* 0x040fe40003fc8000 */
[----:B------:R-:W-:-:S02]  /*4190*/  FSEL R8, R59, R29, P0 ;  /* 0x0000001d3b087208 */ /* 0x000fc40000000000 */
[----:B------:R-:W-:Y:S02]  /*41a0*/  @!P4 FSEL R54, R54, R9, P5 ;  /* 0x000000093636c208 */ /* 0x000fe40002800000 */
[----:B------:R-:W-:Y:S02]  /*41b0*/  FSETP.GEU.AND P5, PT, R53, R12, PT ;  /* 0x0000000c3500720b */ /* 0x000fe40003fae000 */
[----:B------:R-:W-:Y:S02]  /*41c0*/  @!P4 FSEL R59, R59, R8, P6 ;  /* 0x000000083b3bc208 */ /* 0x000fe40003000000 */
[C---:B------:R-:W-:Y:S02]  /*41d0*/  FSETP.NAN.AND P0, PT, R53.reuse, R53, PT ;  /* 0x000000353500720b */ /* 0x040fe40003f08000 */
[-C--:B------:R-:W-:Y:S02]  /*41e0*/  FSEL R8, R53, R12.reuse, !P5 ;  /* 0x0000000c35087208 */ /* 0x080fe40006800000 */
[----:B------:R-:W-:-:S02]  /*41f0*/  FSETP.GT.AND P5, PT, R58, R12, PT ;  /* 0x0000000c3a00720b */ /* 0x000fc40003fa4000 */
[-C--:B------:R-:W-:Y:S02]  /*4200*/  FSETP.GT.AND P6, PT, R65, R13.reuse, PT ;  /* 0x0000000d4100720b */ /* 0x080fe40003fc4000 */
[----:B------:R-:W-:Y:S02]  /*4210*/  @!P4 FSEL R53, R53, R8, P0 ;  /* 0x000000083535c208 */ /* 0x000fe40000000000 */
[C---:B------:R-:W-:Y:S02]  /*4220*/  FSEL R9, R58.reuse, R12, P5 ;  /* 0x0000000c3a097208 */ /* 0x040fe40002800000 */
[C---:B------:R-:W-:Y:S02]  /*4230*/  FSEL R8, R65.reuse, R13, P6 ;  /* 0x0000000d41087208 */ /* 0x040fe40003000000 */
[----:B------:R-:W-:Y:S02]  /*4240*/  FSETP.NAN.AND P0, PT, R58, R58, PT ;  /* 0x0000003a3a00720b */ /* 0x000fe40003f08000 */
[----:B------:R-:W-:-:S02]  /*4250*/  FSETP.NAN.AND P5, PT, R65, R65, PT ;  /* 0x000000414100720b */ /* 0x000fc40003fa8000 */
[----:B------:R-:W-:Y:S02]  /*4260*/  @!P4 FSEL R58, R58, R9, P0 ;  /* 0x000000093a3ac208 */ /* 0x000fe40000000000 */
[----:B------:R-:W-:Y:S02]  /*4270*/  @!P4 FSEL R65, R65, R8, P5 ;  /* 0x000000084141c208 */ /* 0x000fe40002800000 */
[----:B------:R-:W1:Y:S01]  /*4280*/  LDS.128 R8, [R77.X4+0x2020] ;  /* 0x002020004d087984 */ /* 0x000e620000004c00 */
[----:B------:R-:W-:Y:S01]  /*4290*/  FFMA R17, R15, R20, R22 ;  /* 0x000000140f117223 */ /* 0x000fe20000000016 */
[----:B------:R-:W-:-:S04]  /*42a0*/  FFMA R16, R14, R91, R37 ;  /* 0x0000005b0e107223 */ /* 0x000fc80000000025 */
[CC--:B------:R-:W-:Y:S02]  /*42b0*/  FSETP.GEU.AND P6, PT, R70.reuse, R17.reuse, PT ;  /* 0x000000114600720b */ /* 0x0c0fe40003fce000 */
[----:B------:R-:W-:Y:S01]  /*42c0*/  FSETP.GEU.AND P5, PT, R69, R16, PT ;  /* 0x000000104500720b */ /* 0x000fe20003fae000 */
[----:B0-----:R-:W-:Y:S01]  /*42d0*/  FFMA R4, R89, R4, R19 ;  /* 0x0000000459047223 */ /* 0x001fe20000000013 */
[----:B------:R-:W-:Y:S01]  /*42e0*/  FSEL R15, R70, R17, !P6 ;  /* 0x00000011460f7208 */ /* 0x000fe20007000000 */
[----:B------:R-:W-:Y:S01]  /*42f0*/  FFMA R5, R34, R5, R18 ;  /* 0x0000000522057223 */ /* 0x000fe20000000012 */
[----:B------:R-:W-:Y:S01]  /*4300*/  BAR.SYNC.DEFER_BLOCKING 0x0 ;  /* 0x0000000000007b1d */ /* 0x000fe20000010000 */
[C---:B------:R-:W-:Y:S02]  /*4310*/  FSETP.NAN.AND P6, PT, R69.reuse, R69, PT ;  /* 0x000000454500720b */ /* 0x040fe40003fc8000 */
[----:B------:R-:W-:Y:S01]  /*4320*/  FSEL R14, R69, R16, !P5 ;  /* 0x00000010450e7208 */ /* 0x000fe20006800000 */
[----:B------:R-:W-:Y:S01]  /*4330*/  FFMA R23, R7, R20, R22 ;  /* 0x0000001407177223 */ /* 0x000fe20000000016 */
[----:B------:R-:W-:-:S02]  /*4340*/  FSETP.NAN.AND P0, PT, R70, R70, PT ;  /* 0x000000464600720b */ /* 0x000fc40003f08000 */
[----:B------:R-:W-:Y:S02]  /*4350*/  @!P4 FSEL R69, R69, R14, P6 ;  /* 0x0000000e4545c208 */ /* 0x000fe40003000000 */
[----:B------:R-:W-:Y:S02]  /*4360*/  FSETP.GT.AND P5, PT, R56, R4, PT ;  /* 0x000000043800720b */ /* 0x000fe40003fa4000 */
[----:B------:R-:W-:Y:S02]  /*4370*/  FSETP.GT.AND P6, PT, R61, R5, PT ;  /* 0x000000053d00720b */ /* 0x000fe40003fc4000 */
[----:B------:R-:W-:Y:S02]  /*4380*/  @!P4 FSEL R70, R70, R15, P0 ;  /* 0x0000000f4646c208 */ /* 0x000fe40000000000 */
[C---:B------:R-:W-:Y:S02]  /*4390*/  FSETP.NAN.AND P0, PT, R56.reuse, R56, PT ;  /* 0x000000383800720b */ /* 0x040fe40003f08000 */
[----:B------:R-:W-:-:S02]  /*43a0*/  FSEL R15, R56, R4, P5 ;  /* 0x00000004380f7208 */ /* 0x000fc40002800000 */
[C---:B------:R-:W-:Y:S02]  /*43b0*/  FSEL R14, R61.reuse, R5, P6 ;  /* 0x000000053d0e7208 */ /* 0x040fe40003000000 */
[----:B------:R-:W-:Y:S02]  /*43c0*/  FSETP.GEU.AND P6, PT, R74, R23, PT ;  /* 0x000000174a00720b */ /* 0x000fe40003fce000 */
[----:B------:R-:W-:Y:S01]  /*43d0*/  @!P4 FSEL R56, R56, R15, P0 ;  /* 0x0000000f3838c208 */ /* 0x000fe20000000000 */
[----:B------:R-:W-:Y:S01]  /*43e0*/  FFMA R21, R6, R91, R37 ;  /* 0x0000005b06157223 */ /* 0x000fe20000000025 */
[----:B------:R-:W-:Y:S02]  /*43f0*/  FSEL R15, R74, R23, !P6 ;  /* 0x000000174a0f7208 */ /* 0x000fe40007000000 */
[----:B------:R-:W-:Y:S02]  /*4400*/  FSETP.NAN.AND P6, PT, R61, R61, PT ;  /* 0x0000003d3d00720b */ /* 0x000fe40003fc8000 */
[----:B------:R-:W-:-:S02]  /*4410*/  FSETP.GT.AND P5, PT, R68, R31, PT ;  /* 0x0000001f4400720b */ /* 0x000fc40003fa4000 */
[----:B------:R-:W-:Y:S02]  /*4420*/  @!P4 FSEL R61, R61, R14, P6 ;  /* 0x0000000e3d3dc208 */ /* 0x000fe40003000000 */
[C---:B------:R-:W-:Y:S02]  /*4430*/  FSETP.GEU.AND P6, PT, R73.reuse, R21, PT ;  /* 0x000000154900720b */ /* 0x040fe40003fce000 */
[C---:B------:R-:W-:Y:S02]  /*4440*/  FSETP.NAN.AND P0, PT, R68.reuse, R68, PT ;  /* 0x000000444400720b */ /* 0x040fe40003f08000 */
[----:B------:R-:W-:Y:S02]  /*4450*/  FSEL R7, R68, R31, P5 ;  /* 0x0000001f44077208 */ /* 0x000fe40002800000 */
[----:B------:R-:W-:Y:S01]  /*4460*/  FSEL R6, R73, R21, !P6 ;  /* 0x0000001549067208 */ /* 0x000fe20007000000 */
[----:B-1----:R-:W-:Y:S01]  /*4470*/  FFMA R25, R11, R20, R22 ;  /* 0x000000140b197223 */ /* 0x002fe20000000016 */
[----:B------:R-:W-:Y:S01]  /*4480*/  FSETP.GEU.AND P6, PT, R72, R5, PT ;  /* 0x000000054800720b */ /* 0x000fe20003fce000 */
[----:B------:R-:W-:Y:S01]  /*4490*/  FFMA R20, R89, R8, R19 ;  /* 0x0000000859147223 */ /* 0x000fe20000000013 */
[----:B------:R-:W-:Y:S01]  /*44a0*/  @!P4 FSEL R68, R68, R7, P0 ;  /* 0x000000074444c208 */ /* 0x000fe20000000000 */
[----:B------:R-:W-:Y:S01]  /*44b0*/  FFMA R22, R10, R91, R37 ;  /* 0x0000005b0a167223 */ /* 0x000fe20000000025 */
[----:B------:R-:W-:Y:S01]  /*44c0*/  FFMA R19, R34, R9, R18 ;  /* 0x0000000922137223 */ /* 0x000fe20000000012 */
[----:B------:R-:W-:-:S02]  /*44d0*/  FSEL R7, R72, R5, !P6 ;  /* 0x0000000548077208 */ /* 0x000fc40007000000 */
[----:B------:R-:W-:Y:S02]  /*44e0*/  F2FP.BF16.PACK_AB R8, R13, R12 ;  /* 0x0000000c0d08723e */ /* 0x000fe400000010ff */
[----:B------:R-:W-:Y:S02]  /*44f0*/  F2FP.BF16.PACK_AB R10, R5, R4 ;  /* 0x00000004050a723e */ /* 0x000fe400000010ff */
[----:B------:R-:W-:Y:S02]  /*4500*/  F2FP.BF16.PACK_AB R9, R17, R16 ;  /* 0x000000101109723e */ /* 0x000fe400000010ff */
[----:B------:R-:W-:Y:S02]  /*4510*/  F2FP.BF16.PACK_AB R11, R23, R21 ;  /* 0x00000015170b723e */ /* 0x000fe400000010ff */
[C---:B------:R-:W-:Y:S02]  /*4520*/  FSETP.NAN.AND P5, PT, R74.reuse, R74, PT ;  /* 0x0000004a4a00720b */ /* 0x040fe40003fa8000 */
[----:B------:R-:W-:Y:S01]  /*4530*/  FSETP.GEU.AND P6, PT, R71, R4, PT ;  /* 0x000000044700720b */ /* 0x000fe20003fce000 */
[----:B------:R-:W-:Y:S01]  /*4540*/  STS.64 [R86], R8 ;  /* 0x0000000856007388 */ /* 0x000fe20000000a00 */
[----:B------:R-:W-:-:S02]  /*4550*/  @!P4 FSEL R74, R74, R15, P5 ;  /* 0x0000000f4a4ac208 */ /* 0x000fc40002800000 */
[----:B------:R-:W-:Y:S01]  /*4560*/  FSETP.NAN.AND P0, PT, R73, R73, PT ;  /* 0x000000494900720b */ /* 0x000fe20003f08000 */
[----:B------:R-:W-:Y:S01]  /*4570*/  STS.64 [R86+0x810], R10 ;  /* 0x0008100a56007388 */ /* 0x000fe20000000a00 */
[----:B------:R-:W-:-:S03]  /*4580*/  FSEL R14, R71, R4, !P6 ;  /* 0x00000004470e7208 */ /* 0x000fc60007000000 */
[----:B------:R-:W-:Y:S01]  /*4590*/  BAR.SYNC.DEFER_BLOCKING 0x0 ;  /* 0x0000000000007b1d */ /* 0x000fe20000010000 */
[----:B------:R-:W-:Y:S02]  /*45a0*/  FSETP.GT.AND P5, PT, R67, R30, PT ;  /* 0x0000001e4300720b */ /* 0x000fe40003fa4000 */
[C---:B------:R-:W-:Y:S02]  /*45b0*/  FSETP.NAN.AND P6, PT, R72.reuse, R72, PT ;  /* 0x000000484800720b */ /* 0x040fe40003fc8000 */
[----:B------:R-:W-:Y:S02]  /*45c0*/  @!P4 FSEL R73, R73, R6, P0 ;  /* 0x000000064949c208 */ /* 0x000fe40000000000 */
[C---:B------:R-:W-:Y:S02]  /*45d0*/  FSETP.NAN.AND P0, PT, R67.reuse, R67, PT ;  /* 0x000000434300720b */ /* 0x040fe40003f08000 */
[----:B------:R-:W-:Y:S02]  /*45e0*/  FSEL R6, R67, R30, P5 ;  /* 0x0000001e43067208 */ /* 0x000fe40002800000 */
[----:B------:R-:W-:-:S02]  /*45f0*/  @!P4 FSEL R72, R72, R7, P6 ;  /* 0x000000074848c208 */ /* 0x000fc40003000000 */
[C---:B------:R-:W-:Y:S02]  /*4600*/  FSETP.GEU.AND P6, PT, R80.reuse, R25, PT ;  /* 0x000000195000720b */ /* 0x040fe40003fce000 */
[----:B------:R-:W-:Y:S02]  /*4610*/  @!P4 FSEL R67, R67, R6, P0 ;  /* 0x000000064343c208 */ /* 0x000fe40000000000 */
[C---:B------:R-:W-:Y:S02]  /*4620*/  FSETP.NAN.AND P5, PT, R71.reuse, R71, PT ;  /* 0x000000474700720b */ /* 0x040fe40003fa8000 */
[C---:B------:R-:W-:Y:S02]  /*4630*/  FSETP.NAN.AND P0, PT, R80.reuse, R80, PT ;  /* 0x000000505000720b */ /* 0x040fe40003f08000 */
[----:B------:R-:W-:Y:S02]  /*4640*/  FSEL R7, R80, R25, !P6 ;  /* 0x0000001950077208 */ /* 0x000fe40007000000 */
[----:B------:R-:W-:-:S02]  /*4650*/  @!P4 FSEL R71, R71, R14, P5 ;  /* 0x0000000e4747c208 */ /* 0x000fc40002800000 */
[----:B------:R-:W-:Y:S02]  /*4660*/  @!P4 FSEL R80, R80, R7, P0 ;  /* 0x000000075050c208 */ /* 0x000fe40000000000 */
[----:B------:R-:W-:Y:S02]  /*4670*/  FSETP.GEU.AND P0, PT, R79, R22, PT ;  /* 0x000000164f00720b */ /* 0x000fe40003f0e000 */
[----:B------:R-:W-:Y:S02]  /*4680*/  FSETP.GT.AND P5, PT, R55, R20, PT ;  /* 0x000000143700720b */ /* 0x000fe40003fa4000 */
[----:B------:R-:W-:Y:S02]  /*4690*/  FSEL R4, R79, R22, !P0 ;  /* 0x000000164f047208 */ /* 0x000fe40004000000 */
[----:B------:R-:W-:Y:S02]  /*46a0*/  FSEL R6, R55, R20, P5 ;  /* 0x0000001437067208 */ /* 0x000fe40002800000 */
[----:B------:R-:W-:-:S02]  /*46b0*/  FSETP.NAN.AND P0, PT, R79, R79, PT ;  /* 0x0000004f4f00720b */ /* 0x000fc40003f08000 */
[----:B------:R-:W-:Y:S02]  /*46c0*/  FSETP.NAN.AND P5, PT, R55, R55, PT ;  /* 0x000000373700720b */ /* 0x000fe40003fa8000 */
[----:B------:R-:W-:Y:S02]  /*46d0*/  @!P4 FSEL R79, R79, R4, P0 ;  /* 0x000000044f4fc208 */ /* 0x000fe40000000000 */
[----:B------:R-:W-:Y:S02]  /*46e0*/  @!P4 FSEL R55, R55, R6, P5 ;  /* 0x000000063737c208 */ /* 0x000fe40002800000 */
[----:B------:R-:W0:Y:S01]  /*46f0*/  LDS.128 R4, [R48] ;  /* 0x0000000030047984 */ /* 0x000e220000000c00 */
[----:B------:R-:W-:Y:S02]  /*4700*/  F2FP.BF16.PACK_AB R12, R29, R28 ;  /* 0x0000001c1d0c723e */ /* 0x000fe400000010ff */
[----:B------:R-:W-:Y:S01]  /*4710*/  F2FP.BF16.PACK_AB R13, R31, R30 ;  /* 0x0000001e1f0d723e */ /* 0x000fe200000010ff */
[----:B------:R-:W-:Y:S01]  /*4720*/  BAR.SYNC.DEFER_BLOCKING 0x0 ;  /* 0x0000000000007b1d */ /* 0x000fe20000010000 */
[----:B------:R-:W-:-:S02]  /*4730*/  F2FP.BF16.PACK_AB R14, R19, R20 ;  /* 0x00000014130e723e */ /* 0x000fc400000010ff */
[----:B------:R-:W-:Y:S02]  /*4740*/  F2FP.BF16.PACK_AB R15, R25, R22 ;  /* 0x00000016190f723e */ /* 0x000fe400000010ff */
[CC--:B------:R-:W-:Y:S02]  /*4750*/  FSETP.GT.AND P5, PT, R60.reuse, R19.reuse, PT ;  /* 0x000000133c00720b */ /* 0x0c0fe40003fa4000 */
[C---:B------:R-:W-:Y:S02]  /*4760*/  FSETP.NAN.AND P0, PT, R60.reuse, R60, PT ;  /* 0x0000003c3c00720b */ /* 0x040fe40003f08000 */
[C---:B------:R-:W-:Y:S01]  /*4770*/  FSEL R27, R60.reuse, R19, P5 ;  /* 0x000000133c1b7208 */ /* 0x040fe20002800000 */
[----:B------:R1:W-:Y:S04]  /*4780*/  STS.64 [R86], R14 ;  /* 0x0000000e56007388 */ /* 0x0003e80000000a00 */
[----:B------:R2:W-:Y:S04]  /*4790*/  STS.64 [R86+0x810], R12 ;  /* 0x0008100c56007388 */ /* 0x0005e80000000a00 */
[----:B------:R-:W-:Y:S01]  /*47a0*/  BAR.SYNC.DEFER_BLOCKING 0x0 ;  /* 0x0000000000007b1d */ /* 0x000fe20000010000 */
[----:B------:R-:W-:-:S02]  /*47b0*/  @!P4 FSEL R60, R60, R27, P0 ;  /* 0x0000001b3c3cc208 */ /* 0x000fc40000000000 */
[----:B------:R-:W-:Y:S02]  /*47c0*/  FSETP.GT.AND P0, PT, R66, R23, PT ;  /* 0x000000174200720b */ /* 0x000fe40003f04000 */
[----:B------:R-:W-:Y:S02]  /*47d0*/  FSETP.GEU.AND P5, PT, R76, R19, PT ;  /* 0x000000134c00720b */ /* 0x000fe40003fae000 */
[C---:B------:R-:W-:Y:S02]  /*47e0*/  FSETP.NAN.AND P6, PT, R66.reuse, R66, PT ;  /* 0x000000424200720b */ /* 0x040fe40003fc8000 */
[----:B------:R-:W-:Y:S02]  /*47f0*/  FSEL R23, R66, R23, P0 ;  /* 0x0000001742177208 */ /* 0x000fe40000000000 */
[----:B------:R-:W-:Y:S02]  /*4800*/  FSEL R19, R76, R19, !P5 ;  /* 0x000000134c137208 */ /* 0x000fe40006800000 */
[----:B------:R-:W-:-:S02]  /*4810*/  FSETP.GT.AND P0, PT, R64, R21, PT ;  /* 0x000000154000720b */ /* 0x000fc40003f04000 */
[C---:B------:R-:W-:Y:S02]  /*4820*/  FSETP.GEU.AND P5, PT, R75.reuse, R20, PT ;  /* 0x000000144b00720b */ /* 0x040fe40003fae000 */
[----:B------:R-:W-:Y:S02]  /*4830*/  @!P4 FSEL R66, R66, R23, P6 ;  /* 0x000000174242c208 */ /* 0x000fe40003000000 */
[C---:B------:R-:W-:Y:S02]  /*4840*/  FSETP.NAN.AND P6, PT, R64.reuse, R64, PT ;  /* 0x000000404000720b */ /* 0x040fe40003fc8000 */
[----:B------:R-:W-:Y:S02]  /*4850*/  FSEL R21, R64, R21, P0 ;  /* 0x0000001540157208 */ /* 0x000fe40000000000 */
[----:B------:R-:W-:Y:S01]  /*4860*/  FSEL R20, R75, R20, !P5 ;  /* 0x000000144b147208 */ /* 0x000fe20006800000 */
[----:B------:R-:W3:Y:S01]  /*4870*/  LDS.128 R8, [R48] ;  /* 0x0000000030087984 */ /* 0x000ee20000000c00 */
[----:B------:R-:W-:-:S02]  /*4880*/  FSETP.NAN.AND P0, PT, R76, R76, PT ;  /* 0x0000004c4c00720b */ /* 0x000fc40003f08000 */
[C---:B------:R-:W-:Y:S01]  /*4890*/  FSETP.NAN.AND P5, PT, R75.reuse, R75, PT ;  /* 0x0000004b4b00720b */ /* 0x040fe20003fa8000 */
[----:B-1----:R-:W-:Y:S01]  /*48a0*/  IMAD.IADD R15, R46, 0x1, R43 ;  /* 0x000000012e0f7824 */ /* 0x002fe200078e022b */
[----:B------:R-:W-:Y:S02]  /*48b0*/  @!P4 FSEL R64, R64, R21, P6 ;  /* 0x000000154040c208 */ /* 0x000fe40003000000 */
[----:B------:R-:W-:Y:S02]  /*48c0*/  @!P4 FSEL R76, R76, R19, P0 ;  /* 0x000000134c4cc208 */ /* 0x000fe40000000000 */
[----:B------:R-:W-:Y:S02]  /*48d0*/  @!P4 FSEL R75, R75, R20, P5 ;  /* 0x000000144b4bc208 */ /* 0x000fe40002800000 */
[----:B------:R-:W-:Y:S02]  /*48e0*/  FSETP.GT.AND P6, PT, R41, R17, PT ;  /* 0x000000112900720b */ /* 0x000fe40003fc4000 */
[----:B------:R-:W-:-:S02]  /*48f0*/  FSETP.GT.AND P5, PT, R40, R25, PT ;  /* 0x000000192800720b */ /* 0x000fc40003fa4000 */
[----:B------:R-:W-:Y:S02]  /*4900*/  ISETP.GE.AND P0, PT, R63, 0x1010, PT ;  /* 0x000010103f00780c */ /* 0x000fe40003f06270 */
[----:B--2---:R-:W-:Y:S02]  /*4910*/  IADD3 R13, R15, 0x400, RZ ;  /* 0x000004000f0d7810 */ /* 0x004fe40007ffe0ff */
[----:B------:R-:W-:Y:S02]  /*4920*/  FSEL R18, R41, R17, P6 ;  /* 0x0000001129127208 */ /* 0x000fe40003000000 */
[C---:B------:R-:W-:Y:S02]  /*4930*/  FSEL R25, R40.reuse, R25, P5 ;  /* 0x0000001928197208 */ /* 0x040fe40002800000 */
[----:B------:R-:W-:Y:S01]  /*4940*/  FSETP.NAN.AND P6, PT, R40, R40, PT ;  /* 0x000000282800720b */ /* 0x000fe20003fc8000 */
[----:B------:R-:W-:-:S03]  /*4950*/  IMAD.WIDE R12, R13, R44, c[0x0][0x178] ;  /* 0x00005e000d0c7625 */ /* 0x000fc600078e022c */
[----:B------:R-:W-:Y:S02]  /*4960*/  @!P4 FSEL R40, R40, R25, P6 ;  /* 0x000000192828c208 */ /* 0x000fe40003000000 */
[-C--:B------:R-:W-:Y:S01]  /*4970*/  FSETP.GT.AND P6, PT, R62, R16.reuse, PT ;  /* 0x000000103e00720b */ /* 0x080fe20003fc4000 */
[----:B0-----:R0:W-:Y:S01]  /*4980*/  @!P0 STG.E.128 [R12.64], R4 ;  /* 0x000000040c008986 */ /* 0x0011e2000c101d04 */
[----:B------:R-:W-:Y:S02]  /*4990*/  IADD3 R23, P0, R2, 0x800, RZ ;  /* 0x0000080002177810 */ /* 0x000fe40007f1e0ff */
[----:B------:R-:W-:Y:S02]  /*49a0*/  FSEL R17, R62, R16, P6 ;  /* 0x000000103e117208 */ /* 0x000fe40003000000 */
[----:B------:R-:W-:Y:S01]  /*49b0*/  IADD3 R43, P6, R43, 0x400, RZ ;  /* 0x000004002b2b7810 */ /* 0x000fe20007fde0ff */
[----:B------:R-:W-:Y:S01]  /*49c0*/  IMAD.X R24, RZ, RZ, R3, P0 ;  /* 0x000000ffff187224 */ /* 0x000fe200000e0603 */
[----:B------:R-:W-:-:S02]  /*49d0*/  FSETP.NAN.AND P5, PT, R41, R41, PT ;  /* 0x000000292900720b */ /* 0x000fc40003fa8000 */
[----:B------:R-:W-:Y:S01]  /*49e0*/  ISETP.GE.U32.AND P0, PT, R43, 0x800, PT ;  /* 0x000008002b00780c */ /* 0x000fe20003f06070 */
[----:B------:R-:W-:Y:S01]  /*49f0*/  IMAD.X R42, RZ, RZ, R42, P6 ;  /* 0x000000ffff2a7224 */ /* 0x000fe200030e062a */
[----:B------:R-:W-:Y:S02]  /*4a00*/  @!P4 FSEL R41, R41, R18, P5 ;  /* 0x000000122929c208 */ /* 0x000fe40002800000 */
[----:B------:R-:W-:Y:S02]  /*4a10*/  FSETP.NAN.AND P5, PT, R62, R62, PT ;  /* 0x0000003e3e00720b */ /* 0x000fe40003fa8000 */
[----:B------:R-:W-:Y:S02]  /*4a20*/  ISETP.GE.U32.AND.EX P0, PT, R42, RZ, PT, P0 ;  /* 0x000000ff2a00720c */ /* 0x000fe40003f06100 */
[----:B------:R-:W-:Y:S02]  /*4a30*/  IADD3 R15, R15, 0x1c00, RZ ;  /* 0x00001c000f0f7810 */ /* 0x000fe40007ffe0ff */
[----:B------:R-:W-:-:S02]  /*4a40*/  @!P4 FSEL R62, R62, R17, P5 ;  /* 0x000000113e3ec208 */ /* 0x000fc40002800000 */
[----:B------:R-:W-:Y:S01]  /*4a50*/  FSETP.GT.AND P5, PT, R51, R22, PT ;  /* 0x000000163300720b */ /* 0x000fe20003fa4000 */
[----:B------:R-:W-:Y:S01]  /*4a60*/  IMAD.WIDE R14, R15, R44, c[0x0][0x178] ;  /* 0x00005e000f0e7625 */ /* 0x000fe200078e022c */
[----:B------:R-:W-:Y:S02]  /*4a70*/  IADD3 R32, P6, R32, 0x1000, RZ ;  /* 0x0000100020207810 */ /* 0x000fe40007fde0ff */
[C---:B------:R-:W-:Y:S02]  /*4a80*/  FSEL R22, R51.reuse, R22, P5 ;  /* 0x0000001633167208 */ /* 0x040fe40002800000 */
[C---:B------:R-:W-:Y:S01]  /*4a90*/  FSETP.NAN.AND P5, PT, R51.reuse, R51, PT ;  /* 0x000000333300720b */ /* 0x040fe20003fa8000 */
[----:B---3--:R0:W-:Y:S01]  /*4aa0*/  @!P3 STG.E.128 [R14.64], R8 ;  /* 0x000000080e00b986 */ /* 0x0081e2000c101d04 */
[----:B------:R-:W-:Y:S02]  /*4ab0*/  IMAD.X R33, RZ, RZ, R33, P6 ;  /* 0x000000ffff217224 */ /* 0x000fe400030e0621 */
[----:B------:R-:W-:Y:S01]  /*4ac0*/  @!P4 FSEL R51, R51, R22, P5 ;  /* 0x000000163333c208 */ /* 0x000fe20002800000 */
[----:B------:R-:W-:Y:S01]  /*4ad0*/  @P0 CALL.REL.NOINC `(.L_x_3) ;  /* 0x0000001000000944 */ /* 0x000fe20003c00000 */
[----:B------:R-:W-:Y:S05]  /*4ae0*/  BRA `(.L_x_4) ;  /* 0xffffee0000007947 */ /* 0x000fea000383ffff */
.L_x_3:
[----:B------:R-:W-:Y:S01]  /*4af0*/  BAR.SYNC.DEFER_BLOCKING 0x0 ;  /* 0x0000000000007b1d */ /* 0x000fe20000010000 */
[----:B------:R-:W-:-:S02]  /*4b00*/  FSETP.NAN.AND P0, PT, R53, R53, PT ;  /* 0x000000353500720b */ /* 0x000fc40003f08000 */
[CC--:B------:R-:W-:Y:S02]  /*4b10*/  FSETP.GEU.AND P3, PT, R53.reuse, R54.reuse, PT ;  /* 0x000000363500720b */ /* 0x0c0fe40003f6e000 */
[----:B------:R-:W-:Y:S02]  /*4b20*/  FSEL R54, R53, R54, P0 ;  /* 0x0000003635367208 */ /* 0x000fe40000000000 */
[----:B------:R-:W-:Y:S02]  /*4b30*/  FSETP.NAN.AND P0, PT, R71, R71, PT ;  /* 0x000000474700720b */ /* 0x000fe40003f08000 */
[----:B------:R-:W-:Y:S02]  /*4b40*/  FSEL R53, R53, R54, !P3 ;  /* 0x0000003635357208 */ /* 0x000fe40005800000 */
[CC--:B------:R-:W-:Y:S02]  /*4b50*/  FSETP.GEU.AND P3, PT, R71.reuse, R72.reuse, PT ;  /* 0x000000484700720b */ /* 0x0c0fe40003f6e000 */
[----:B------:R-:W-:-:S02]  /*4b60*/  FSEL R72, R71, R72, P0 ;  /* 0x0000004847487208 */ /* 0x000fc40000000000 */
[----:B------:R-:W-:Y:S02]  /*4b70*/  FSETP.NAN.AND P0, PT, R75, R75, PT ;  /* 0x0000004b4b00720b */ /* 0x000fe40003f08000 */
[----:B------:R-:W-:Y:S02]  /*4b80*/  FSETP.GEU.AND P5, PT, R53, R69, PT ;  /* 0x000000453500720b */ /* 0x000fe40003fae000 */
[----:B------:R-:W-:Y:S02]  /*4b90*/  FSEL R71, R71, R72, !P3 ;  /* 0x0000004847477208 */ /* 0x000fe40005800000 */
[CC--:B------:R-:W-:Y:S02]  /*4ba0*/  FSETP.GEU.AND P3, PT, R75.reuse, R76.reuse, PT ;  /* 0x0000004c4b00720b */ /* 0x0c0fe40003f6e000 */
[----:B------:R-:W-:Y:S02]  /*4bb0*/  FSEL R76, R75, R76, P0 ;  /* 0x0000004c4b4c7208 */ /* 0x000fe40000000000 */
[----:B------:R-:W-:-:S02]  /*4bc0*/  FSETP.GEU.AND P4, PT, R71, R73, PT ;  /* 0x000000494700720b */ /* 0x000fc40003f8e000 */
[----:B------:R-:W-:Y:S02]  /*4bd0*/  FSEL R75, R75, R76, !P3 ;  /* 0x0000004c4b4b7208 */ /* 0x000fe40005800000 */
[----:B------:R-:W-:Y:S02]  /*4be0*/  FSETP.NAN.AND P6, PT, R53, R53, PT ;  /* 0x000000353500720b */ /* 0x000fe40003fc8000 */
[----:B------:R-:W-:Y:S02]  /*4bf0*/  FSETP.NAN.AND P3, PT, R49, R49, PT ;  /* 0x000000313100720b */ /* 0x000fe40003f68000 */
[----:B------:R-:W-:Y:S02]  /*4c00*/  FSETP.GEU.AND P0, PT, R75, R79, PT ;  /* 0x0000004f4b00720b */ /* 0x000fe40003f0e000 */
[----:B------:R-:W-:Y:S02]  /*4c10*/  @P5 FSEL R53, R53, R69, P6 ;  /* 0x0000004535355208 */ /* 0x000fe40003000000 */
[----:B------:R-:W-:-:S02]  /*4c20*/  FSETP.GEU.AND P5, PT, R49, R52, PT ;  /* 0x000000343100720b */ /* 0x000fc40003fae000 */
[----:B------:R-:W-:Y:S02]  /*4c30*/  FSEL R52, R49, R52, P3 ;  /* 0x0000003431347208 */ /* 0x000fe40001800000 */
[----:B------:R-:W-:Y:S02]  /*4c40*/  FSETP.NAN.AND P6, PT, R71, R71, PT ;  /* 0x000000474700720b */ /* 0x000fe40003fc8000 */
[----:B------:R-:W-:Y:S02]  /*4c50*/  FSETP.GEU.AND P3, PT, R53, R70, PT ;  /* 0x000000463500720b */ /* 0x000fe40003f6e000 */
[----:B------:R-:W-:Y:S02]  /*4c60*/  @P4 FSEL R71, R71, R73, P6 ;  /* 0x0000004947474208 */ /* 0x000fe40003000000 */
[----:B------:R-:W-:Y:S02]  /*4c70*/  FSEL R49, R49, R52, !P5 ;  /* 0x0000003431317208 */ /* 0x000fe40006800000 */
[----:B------:R-:W-:-:S02]  /*4c80*/  FSETP.NAN.AND P6, PT, R75, R75, PT ;  /* 0x0000004b4b00720b */ /* 0x000fc40003fc8000 */
[----:B------:R-:W-:Y:S02]  /*4c90*/  FSETP.GEU.AND P4, PT, R49, R81, PT ;  /* 0x000000513100720b */ /* 0x000fe40003f8e000 */
[----:B------:R-:W-:Y:S02]  /*4ca0*/  @P0 FSEL R75, R75, R79, P6 ;  /* 0x0000004f4b4b0208 */ /* 0x000fe40003000000 */
[----:B------:R-:W-:Y:S02]  /*4cb0*/  FSETP.NAN.AND P0, PT, R53, R53, PT ;  /* 0x000000353500720b */ /* 0x000fe40003f08000 */
[----:B------:R-:W-:Y:S02]  /*4cc0*/  FSETP.GEU.AND P5, PT, R71, R74, PT ;  /* 0x0000004a4700720b */ /* 0x000fe40003fae000 */
[----:B------:R-:W-:Y:S02]  /*4cd0*/  @P3 FSEL R53, R53, R70, P0 ;  /* 0x0000004635353208 */ /* 0x000fe40000000000 */
[----:B------:R-:W-:-:S02]  /*4ce0*/  FSETP.NAN.AND P6, PT, R49, R49, PT ;  /* 0x000000313100720b */ /* 0x000fc40003fc8000 */
[----:B------:R-:W-:Y:S01]  /*4cf0*/  FSETP.GEU.AND P0, PT, R75, R80, PT ;  /* 0x000000504b00720b */ /* 0x000fe20003f0e000 */
[----:B------:R-:W1:Y:S01]  /*4d00*/  SHFL.BFLY PT, R2, R53, 0x10, 0x1f ;  /* 0x0e001f0035027f89 */ /* 0x000e6200000e0000 */
[----:B------:R-:W-:Y:S02]  /*4d10*/  FSETP.NAN.AND P3, PT, R71, R71, PT ;  /* 0x000000474700720b */ /* 0x000fe40003f68000 */
[----:B------:R-:W-:-:S03]  /*4d20*/  @P4 FSEL R49, R49, R81, P6 ;  /* 0x0000005131314208 */ /* 0x000fc60003000000 */
[----:B------:R-:W-:Y:S02]  /*4d30*/  @P5 FSEL R71, R71, R74, P3 ;  /* 0x0000004a47475208 */ /* 0x000fe40001800000 */
[----:B------:R-:W-:Y:S02]  /*4d40*/  FSETP.GEU.AND P4, PT, R49, R82, PT ;  /* 0x000000523100720b */ /* 0x000fe40003f8e000 */
[C---:B------:R-:W-:Y:S01]  /*4d50*/  FSETP.NAN.AND P3, PT, R75.reuse, R75, PT ;  /* 0x0000004b4b00720b */ /* 0x040fe20003f68000 */
[----:B0-----:R-:W0:Y:S01]  /*4d60*/  SHFL.BFLY PT, R4, R71, 0x10, 0x1f ;  /* 0x0e001f0047047f89 */ /* 0x001e2200000e0000 */
[----:B------:R-:W-:Y:S02]  /*4d70*/  FSETP.GT.AND P5, PT, R58, R65, PT ;  /* 0x000000413a00720b */ /* 0x000fe40003fa4000 */
[----:B------:R-:W-:Y:S02]  /*4d80*/  @P0 FSEL R75, R75, R80, P3 ;  /* 0x000000504b4b0208 */ /* 0x000fe40001800000 */
[----:B------:R-:W-:-:S02]  /*4d90*/  FSETP.NAN.AND P3, PT, R53, R53, PT ;  /* 0x000000353500720b */ /* 0x000fc40003f68000 */
[C---:B------:R-:W-:Y:S01]  /*4da0*/  FSETP.NAN.AND P0, PT, R49.reuse, R49, PT ;  /* 0x000000313100720b */ /* 0x040fe20003f08000 */
[----:B------:R-:W2:Y:S03]  /*4db0*/  SHFL.BFLY PT, R6, R75, 0x10, 0x1f ;  /* 0x0e001f004b067f89 */ /* 0x000ea600000e0000 */
[----:B------:R-:W-:Y:S02]  /*4dc0*/  @P4 FSEL R49, R49, R82, P0 ;  /* 0x0000005231314208 */ /* 0x000fe40000000000 */
[-C--:B-1----:R-:W-:Y:S02]  /*4dd0*/  FSETP.GEU.AND P4, PT, R53, R2.reuse, PT ;  /* 0x000000023500720b */ /* 0x082fe40003f8e000 */
[----:B------:R-:W-:Y:S01]  /*4de0*/  FSETP.NAN.AND P0, PT, R71, R71, PT ;  /* 0x000000474700720b */ /* 0x000fe20003f08000 */
[----:B------:R-:W1:Y:S02]  /*4df0*/  SHFL.BFLY PT, R8, R49, 0x10, 0x1f ;  /* 0x0e001f0031087f89 */ /* 0x000e6400000e0000 */
[----:B------:R-:W-:-:S02]  /*4e00*/  @!P3 FSEL R53, R53, R2, !P4 ;  /* 0x000000023535b208 */ /* 0x000fc40006000000 */
[----:B------:R-:W-:-:S03]  /*4e10*/  FSETP.NAN.AND P3, PT, R75, R75, PT ;  /* 0x0000004b4b00720b */ /* 0x000fc60003f68000 */
[----:B------:R-:W3:Y:S01]  /*4e20*/  SHFL.BFLY PT, R2, R53, 0x8, 0x1f ;  /* 0x0d001f0035027f89 */ /* 0x000ee200000e0000 */
[----:B0-----:R-:W-:-:S04]  /*4e30*/  FSETP.GEU.AND P4, PT, R71, R4, PT ;  /* 0x000000044700720b */ /* 0x001fc80003f8e000 */
[----:B------:R-:W-:Y:S02]  /*4e40*/  @!P0 FSEL R71, R71, R4, !P4 ;  /* 0x0000000447478208 */ /* 0x000fe40006000000 */
[----:B------:R-:W-:Y:S02]  /*4e50*/  FSETP.NAN.AND P0, PT, R49, R49, PT ;  /* 0x000000313100720b */ /* 0x000fe40003f08000 */
[CC--:B--2---:R-:W-:Y:S01]  /*4e60*/  FSETP.GEU.AND P4, PT, R75.reuse, R6.reuse, PT ;  /* 0x000000064b00720b */ /* 0x0c4fe20003f8e000 */
[----:B------:R-:W0:Y:S03]  /*4e70*/  SHFL.BFLY PT, R4, R71, 0x8, 0x1f ;  /* 0x0d001f0047047f89 */ /* 0x000e2600000e0000 */
[----:B------:R-:W-:Y:S02]  /*4e80*/  @!P3 FSEL R75, R75, R6, !P4 ;  /* 0x000000064b4bb208 */ /* 0x000fe40006000000 */
[----:B-1----:R-:W-:-:S03]  /*4e90*/  FSETP.GEU.AND P3, PT, R49, R8, PT ;  /* 0x000000083100720b */ /* 0x002fc60003f6e000 */
[----:B------:R-:W1:Y:S02]  /*4ea0*/  SHFL.BFLY PT, R6, R75, 0x8, 0x1f ;  /* 0x0d001f004b067f89 */ /* 0x000e6400000e0000 */
[----:B------:R-:W-:Y:S02]  /*4eb0*/  @!P0 FSEL R49, R49, R8, !P3 ;  /* 0x0000000831318208 */ /* 0x000fe40005800000 */
[C---:B------:R-:W-:Y:S02]  /*4ec0*/  FSETP.NAN.AND P0, PT, R53.reuse, R53, PT ;  /* 0x000000353500720b */ /* 0x040fe40003f08000 */
[----:B---3--:R-:W-:Y:S01]  /*4ed0*/  FSETP.GEU.AND P3, PT, R53, R2, PT ;  /* 0x000000023500720b */ /* 0x008fe20003f6e000 */
[----:B------:R-:W2:Y:S01]  /*4ee0*/  SHFL.BFLY PT, R8, R49, 0x8, 0x1f ;  /* 0x0d001f0031087f89 */ /* 0x000ea200000e0000 */
[----:B0-----:R-:W-:-:S11]  /*4ef0*/  FSETP.GEU.AND P4, PT, R71, R4, PT ;  /* 0x000000044700720b */ /* 0x001fd60003f8e000 */
[----:B------:R-:W-:Y:S02]  /*4f00*/  @P3 FSEL R53, R53, R2, P0 ;  /* 0x0000000235353208 */ /* 0x000fe40000000000 */
[----:B------:R-:W-:Y:S02]  /*4f10*/  FSETP.NAN.AND P0, PT, R71, R71, PT ;  /* 0x000000474700720b */ /* 0x000fe40003f08000 */
[----:B-1----:R-:W-:Y:S01]  /*4f20*/  FSETP.GEU.AND P3, PT, R75, R6, PT ;  /* 0x000000064b00720b */ /* 0x002fe20003f6e000 */
[----:B------:R-:W0:Y:S01]  /*4f30*/  SHFL.BFLY PT, R2, R53, 0x4, 0x1f ;  /* 0x0c801f0035027f89 */ /* 0x000e2200000e0000 */
[----:B------:R-:W-:Y:S02]  /*4f40*/  @P4 FSEL R71, R71, R4, P0 ;  /* 0x0000000447474208 */ /* 0x000fe40000000000 */
[----:B------:R-:W-:Y:S02]  /*4f50*/  FSETP.NAN.AND P0, PT, R75, R75, PT ;  /* 0x0000004b4b00720b */ /* 0x000fe40003f08000 */
[----:B--2---:R-:W-:Y:S01]  /*4f60*/  FSETP.GEU.AND P4, PT, R49, R8, PT ;  /* 0x000000083100720b */ /* 0x004fe20003f8e000 */
[----:B------:R-:W1:Y:S06]  /*4f70*/  SHFL.BFLY PT, R4, R71, 0x4, 0x1f ;  /* 0x0c801f0047047f89 */ /* 0x000e6c00000e0000 */
[----:B------:R-:W-:-:S02]  /*4f80*/  @P3 FSEL R75, R75, R6, P0 ;  /* 0x000000064b4b3208 */ /* 0x000fc40000000000 */
[----:B------:R-:W-:-:S03]  /*4f90*/  FSETP.NAN.AND P0, PT, R49, R49, PT ;  /* 0x000000313100720b */ /* 0x000fc60003f08000 */
[----:B------:R-:W2:Y:S01]  /*4fa0*/  SHFL.BFLY PT, R6, R75, 0x4, 0x1f ;  /* 0x0c801f004b067f89 */ /* 0x000ea200000e0000 */
[----:B------:R-:W-:Y:S02]  /*4fb0*/  @P4 FSEL R49, R49, R8, P0 ;  /* 0x0000000831314208 */ /* 0x000fe40000000000 */
[C---:B------:R-:W-:Y:S02]  /*4fc0*/  FSETP.NAN.AND P0, PT, R53.reuse, R53, PT ;  /* 0x000000353500720b */ /* 0x040fe40003f08000 */
[----:B0-----:R-:W-:Y:S01]  /*4fd0*/  FSETP.GEU.AND P3, PT, R53, R2, PT ;  /* 0x000000023500720b */ /* 0x001fe20003f6e000 */
[----:B------:R-:W0:Y:S01]  /*4fe0*/  SHFL.BFLY PT, R8, R49, 0x4, 0x1f ;  /* 0x0c801f0031087f89 */ /* 0x000e2200000e0000 */
[----:B-1----:R-:W-:-:S11]  /*4ff0*/  FSETP.GEU.AND P4, PT, R71, R4, PT ;  /* 0x000000044700720b */ /* 0x002fd60003f8e000 */
[----:B------:R-:W-:Y:S02]  /*5000*/  @P3 FSEL R53, R53, R2, P0 ;  /* 0x0000000235353208 */ /* 0x000fe40000000000 */
[----:B------:R-:W-:Y:S02]  /*5010*/  FSETP.NAN.AND P0, PT, R71, R71, PT ;  /* 0x000000474700720b */ /* 0x000fe40003f08000 */
[----:B--2---:R-:W-:Y:S01]  /*5020*/  FSETP.GEU.AND P3, PT, R75, R6, PT ;  /* 0x000000064b00720b */ /* 0x004fe20003f6e000 */
[----:B------:R-:W1:Y:S01]  /*5030*/  SHFL.BFLY PT, R2, R53, 0x2, 0x1f ;  /* 0x0c401f0035027f89 */ /* 0x000e6200000e0000 */
[----:B------:R-:W-:Y:S02]  /*5040*/  FSETP.NAN.AND P6, PT, R53, R53, PT ;  /* 0x000000353500720b */ /* 0x000fe40003fc8000 */
[----:B------:R-:W-:Y:S02]  /*5050*/  @P4 FSEL R71, R71, R4, P0 ;  /* 0x0000000447474208 */ /* 0x000fe40000000000 */
[----:B------:R-:W-:-:S02]  /*5060*/  FSETP.NAN.AND P0, PT, R75, R75, PT ;  /* 0x0000004b4b00720b */ /* 0x000fc40003f08000 */
[----:B0-----:R-:W-:Y:S01]  /*5070*/  FSETP.GEU.AND P4, PT, R49, R8, PT ;  /* 0x000000083100720b */ /* 0x001fe20003f8e000 */
[----:B------:R-:W0:Y:S04]  /*5080*/  SHFL.BFLY PT, R4, R71, 0x2, 0x1f ;  /* 0x0c401f0047047f89 */ /* 0x000e2800000e0000 */
[----:B------:R-:W-:Y:S02]  /*5090*/  @P3 FSEL R75, R75, R6, P0 ;  /* 0x000000064b4b3208 */ /* 0x000fe40000000000 */
[C---:B------:R-:W-:Y:S02]  /*50a0*/  FSETP.NAN.AND P0, PT, R49.reuse, R49, PT ;  /* 0x000000313100720b */ /* 0x040fe40003f08000 */
[----:B------:R-:W-:Y:S01]  /*50b0*/  FSETP.NAN.AND P3, PT, R58, R58, PT ;  /* 0x0000003a3a00720b */ /* 0x000fe20003f68000 */
[----:B------:R-:W2:Y:S03]  /*50c0*/  SHFL.BFLY PT, R6, R75, 0x2, 0x1f ;  /* 0x0c401f004b067f89 */ /* 0x000ea600000e0000 */
[----:B------:R-:W-:-:S02]  /*50d0*/  @P4 FSEL R49, R49, R8, P0 ;  /* 0x0000000831314208 */ /* 0x000fc40000000000 */
[----:B------:R-:W-:Y:S02]  /*50e0*/  FSEL R65, R58, R65, P3 ;  /* 0x000000413a417208 */ /* 0x000fe40001800000 */
[----:B-1----:R-:W-:Y:S01]  /*50f0*/  FSETP.GEU.AND P4, PT, R53, R2, PT ;  /* 0x000000023500720b */ /* 0x002fe20003f8e000 */
[----:B------:R-:W1:Y:S01]  /*5100*/  SHFL.BFLY PT, R8, R49, 0x2, 0x1f ;  /* 0x0c401f0031087f89 */ /* 0x000e6200000e0000 */
[----:B------:R-:W-:Y:S02]  /*5110*/  FSETP.NAN.AND P3, PT, R56, R56, PT ;  /* 0x000000383800720b */ /* 0x000fe40003f68000 */
[----:B------:R-:W-:Y:S02]  /*5120*/  FSEL R65, R58, R65, P5 ;  /* 0x000000413a417208 */ /* 0x000fe40002800000 */
[----:B------:R-:W-:Y:S02]  /*5130*/  FSETP.GT.AND P5, PT, R56, R61, PT ;  /* 0x0000003d3800720b */ /* 0x000fe40003fa4000 */
[----:B0-----:R-:W-:-:S02]  /*5140*/  FSETP.GEU.AND P0, PT, R71, R4, PT ;  /* 0x000000044700720b */ /* 0x001fc40003f0e000 */
[----:B------:R-:W-:-:S03]  /*5150*/  FSEL R61, R56, R61, P3 ;  /* 0x0000003d383d7208 */ /* 0x000fc60001800000 */
[----:B------:R-:W-:Y:S02]  /*5160*/  @P4 FSEL R53, R53, R2, P6 ;  /* 0x0000000235354208 */ /* 0x000fe40003000000 */
[----:B------:R-:W-:Y:S02]  /*5170*/  FSETP.NAN.AND P4, PT, R71, R71, PT ;  /* 0x000000474700720b */ /* 0x000fe40003f88000 */
[----:B--2---:R-:W-:Y:S01]  /*5180*/  FSETP.GEU.AND P3, PT, R75, R6, PT ;  /* 0x000000064b00720b */ /* 0x004fe20003f6e000 */
[----:B------:R-:W0:Y:S01]  /*5190*/  SHFL.BFLY PT, R2, R53, 0x1, 0x1f ;  /* 0x0c201f0035027f89 */ /* 0x000e2200000e0000 */
[----:B------:R-:W-:Y:S02]  /*51a0*/  FSETP.NAN.AND P6, PT, R55, R55, PT ;  /* 0x000000373700720b */ /* 0x000fe40003fc8000 */
[----:B------:R-:W-:Y:S02]  /*51b0*/  @P0 FSEL R71, R71, R4, P4 ;  /* 0x0000000447470208 */ /* 0x000fe40002000000 */
[----:B------:R-:W-:-:S02]  /*51c0*/  FSEL R61, R56, R61, P5 ;  /* 0x0000003d383d7208 */ /* 0x000fc40002800000 */
[----:B-1----:R-:W-:Y:S01]  /*51d0*/  FSETP.GEU.AND P0, PT, R49, R8, PT ;  /* 0x000000083100720b */ /* 0x002fe20003f0e000 */
[----:B------:R-:W1:Y:S01]  /*51e0*/  SHFL.BFLY PT, R4, R71, 0x1, 0x1f ;  /* 0x0c201f0047047f89 */ /* 0x000e6200000e0000 */
[CC--:B------:R-:W-:Y:S02]  /*51f0*/  FSETP.GT.AND P5, PT, R55.reuse, R60.reuse, PT ;  /* 0x0000003c3700720b */ /* 0x0c0fe40003fa4000 */
[----:B------:R-:W-:Y:S02]  /*5200*/  FSEL R60, R55, R60, P6 ;  /* 0x0000003c373c7208 */ /* 0x000fe40003000000 */
[----:B------:R-:W-:Y:S02]  /*5210*/  FSETP.GT.AND P4, PT, R65, R62, PT ;  /* 0x0000003e4100720b */ /* 0x000fe40003f84000 */
[----:B------:R-:W-:Y:S02]  /*5220*/  FSETP.NAN.AND P6, PT, R75, R75, PT ;  /* 0x0000004b4b00720b */ /* 0x000fe40003fc8000 */
[----:B------:R-:W-:-:S02]  /*5230*/  FSEL R55, R55, R60, P5 ;  /* 0x0000003c37377208 */ /* 0x000fc40002800000 */
[----:B------:R-:W-:Y:S02]  /*5240*/  @P3 FSEL R75, R75, R6, P6 ;  /* 0x000000064b4b3208 */ /* 0x000fe40003000000 */
[----:B------:R-:W-:Y:S02]  /*5250*/  FSETP.GT.AND P3, PT, R61, R64, PT ;  /* 0x000000403d00720b */ /* 0x000fe40003f64000 */
[----:B------:R-:W-:Y:S01]  /*5260*/  FSETP.NAN.AND P5, PT, R49, R49, PT ;  /* 0x000000313100720b */ /* 0x000fe20003fa8000 */
[----:B------:R-:W2:Y:S01]  /*5270*/  SHFL.BFLY PT, R6, R75, 0x1, 0x1f ;  /* 0x0c201f004b067f89 */ /* 0x000ea200000e0000 */
[----:B------:R-:W-:Y:S02]  /*5280*/  FSETP.NAN.AND P6, PT, R65, R65, PT ;  /* 0x000000414100720b */ /* 0x000fe40003fc8000 */
[----:B------:R-:W-:Y:S02]  /*5290*/  @P0 FSEL R49, R49, R8, P5 ;  /* 0x0000000831310208 */ /* 0x000fe40002800000 */
[----:B------:R-:W-:-:S02]  /*52a0*/  FSETP.GT.AND P0, PT, R55, R51, PT ;  /* 0x000000333700720b */ /* 0x000fc40003f04000 */
[----:B------:R-:W-:Y:S01]  /*52b0*/  @!P4 FSEL R65, R65, R62, P6 ;  /* 0x0000003e4141c208 */ /* 0x000fe20003000000 */
[----:B------:R-:W3:Y:S01]  /*52c0*/  SHFL.BFLY PT, R8, R49, 0x1, 0x1f ;  /* 0x0c201f0031087f89 */ /* 0x000ee200000e0000 */
[----:B------:R-:W-:Y:S02]  /*52d0*/  FSETP.NAN.AND P5, PT, R61, R61, PT ;  /* 0x0000003d3d00720b */ /* 0x000fe40003fa8000 */
[----:B0-----:R-:W-:Y:S02]  /*52e0*/  FSETP.GEU.AND P4, PT, R53, R2, PT ;  /* 0x000000023500720b */ /* 0x001fe40003f8e000 */
[----:B------:R-:W-:Y:S02]  /*52f0*/  @!P3 FSEL R61, R61, R64, P5 ;  /* 0x000000403d3db208 */ /* 0x000fe40002800000 */
[----:B------:R-:W-:Y:S02]  /*5300*/  FSETP.GT.AND P3, PT, R65, R41, PT ;  /* 0x000000294100720b */ /* 0x000fe40003f64000 */
[----:B------:R-:W-:-:S02]  /*5310*/  FSETP.NAN.AND P6, PT, R55, R55, PT ;  /* 0x000000373700720b */ /* 0x000fc40003fc8000 */
[----:B------:R-:W-:Y:S02]  /*5320*/  FSETP.NAN.AND P5, PT, R53, R53, PT ;  /* 0x000000353500720b */ /* 0x000fe40003fa8000 */
[----:B------:R-:W-:Y:S02]  /*5330*/  @!P0 FSEL R55, R55, R51, P6 ;  /* 0x0000003337378208 */ /* 0x000fe40003000000 */
[----:B------:R-:W-:Y:S02]  /*5340*/  FSETP.NAN.AND P6, PT, R50, R50, PT ;  /* 0x000000323200720b */ /* 0x000fe40003fc8000 */
[----:B------:R-:W-:Y:S01]  /*5350*/  @P4 SEL R53, R53, R2, P5 ;  /* 0x0000000235354207 */ /* 0x000fe20002800000 */
[----:B------:R-:W-:Y:S01]  /*5360*/  IMAD.SHL.U32 R2, R84, 0x4, RZ ;  /* 0x0000000454027824 */ /* 0x000fe200078e00ff */
[----:B------:R-:W-:Y:S02]  /*5370*/  FSETP.GT.AND P5, PT, R61, R66, PT ;  /* 0x000000423d00720b */ /* 0x000fe40003fa4000 */
[----:B------:R-:W-:-:S02]  /*5380*/  FSETP.NAN.AND P4, PT, R65, R65, PT ;  /* 0x000000414100720b */ /* 0x000fc40003f88000 */
[----:B------:R-:W-:Y:S02]  /*5390*/  FSETP.GT.AND P0, PT, R55, R40, PT ;  /* 0x000000283700720b */ /* 0x000fe40003f04000 */
[CC--:B------:R-:W-:Y:S02]  /*53a0*/  FSEL R5, R50.reuse, R59.reuse, P6 ;  /* 0x0000003b32057208 */ /* 0x0c0fe40003000000 */
[C---:B------:R-:W-:Y:S02]  /*53b0*/  FSETP.GT.AND P6, PT, R50.reuse, R59, PT ;  /* 0x0000003b3200720b */ /* 0x040fe40003fc4000 */
[----:B------:R-:W-:Y:S02]  /*53c0*/  @!P3 FSEL R65, R65, R41, P4 ;  /* 0x000000294141b208 */ /* 0x000fe40002000000 */
[----:B-1----:R-:W-:Y:S02]  /*53d0*/  FSETP.GEU.AND P3, PT, R71, R4, PT ;  /* 0x000000044700720b */ /* 0x002fe40003f6e000 */
[----:B------:R-:W-:-:S02]  /*53e0*/  FSEL R5, R50, R5, P6 ;  /* 0x0000000532057208 */ /* 0x000fc40003000000 */
[----:B------:R-:W-:Y:S02]  /*53f0*/  FSETP.NAN.AND P4, PT, R61, R61, PT ;  /* 0x0000003d3d00720b */ /* 0x000fe40003f88000 */
[----:B------:R-:W-:Y:S02]  /*5400*/  FSETP.NAN.AND P6, PT, R55, R55, PT ;  /* 0x000000373700720b */ /* 0x000fe40003fc8000 */
[----:B------:R-:W-:Y:S02]  /*5410*/  @!P5 FSEL R61, R61, R66, P4 ;  /* 0x000000423d3dd208 */ /* 0x000fe40002000000 */
[----:B------:R-:W-:Y:S02]  /*5420*/  @!P0 FSEL R55, R55, R40, P6 ;  /* 0x0000002837378208 */ /* 0x000fe40003000000 */
[----:B--2---:R-:W-:Y:S02]  /*5430*/  FSETP.GEU.AND P5, PT, R75, R6, PT ;  /* 0x000000064b00720b */ /* 0x004fe40003fae000 */
[----:B------:R-:W-:Y:S01]  /*5440*/  FSETP.NAN.AND P0, PT, R71, R71, PT ;  /* 0x000000474700720b */ /* 0x000fe20003f08000 */
[----:B------:R-:W-:Y:S01]  /*5450*/  SHFL.BFLY PT, R10, R55, 0x10, 0x1f ;  /* 0x0e001f00370a7f89 */ /* 0x000fe200000e0000 */
[----:B------:R-:W-:-:S02]  /*5460*/  FSETP.NAN.AND P6, PT, R75, R75, PT ;  /* 0x0000004b4b00720b */ /* 0x000fc40003fc8000 */
[----:B------:R-:W-:Y:S02]  /*5470*/  @P3 SEL R71, R71, R4, P0 ;  /* 0x0000000447473207 */ /* 0x000fe40000000000 */
[----:B---3--:R-:W-:Y:S01]  /*5480*/  FSETP.GEU.AND P0, PT, R49, R8, PT ;  /* 0x000000083100720b */ /* 0x008fe20003f0e000 */
[----:B------:R-:W0:Y:S01]  /*5490*/  SHFL.BFLY PT, R4, R65, 0x10, 0x1f ;  /* 0x0e001f0041047f89 */ /* 0x000e2200000e0000 */
[----:B------:R-:W-:Y:S02]  /*54a0*/  LOP3.LUT R2, R2, 0x1c, RZ, 0xe2, !PT ;  /* 0x0000001c02027812 */ /* 0x000fe400078ee2ff */
[----:B------:R-:W-:Y:S02]  /*54b0*/  FSETP.GT.AND P4, PT, R5, R67, PT ;  /* 0x000000430500720b */ /* 0x000fe40003f84000 */
[----:B------:R-:W-:Y:S01]  /*54c0*/  @P5 SEL R75, R75, R6, P6 ;  /* 0x000000064b4b5207 */ /* 0x000fe20003000000 */
[----:B------:R-:W-:Y:S01]  /*54d0*/  @!P2 STS [R2], R53 ;  /* 0x000000350200a388 */ /* 0x000fe20000000800 */
[----:B------:R-:W-:-:S02]  /*54e0*/  FSETP.NAN.AND P5, PT, R49, R49, PT ;  /* 0x000000313100720b */ /* 0x000fc40003fa8000 */
[----:B------:R-:W-:Y:S01]  /*54f0*/  FSETP.NAN.AND P3, PT, R5, R5, PT ;  /* 0x000000050500720b */ /* 0x000fe20003f68000 */
[----:B------:R-:W-:Y:S02]  /*5500*/  @!P2 STS [R2+0x20], R71 ;  /* 0x000020470200a388 */ /* 0x000fe40000000800 */
[----:B------:R-:W-:Y:S02]  /*5510*/  @P0 SEL R49, R49, R8, P5 ;  /* 0x0000000831310207 */ /* 0x000fe40002800000 */
[----:B------:R-:W-:Y:S01]  /*5520*/  @!P2 STS [R2+0x40], R75 ;  /* 0x0000404b0200a388 */ /* 0x000fe20000000800 */
[----:B------:R-:W-:Y:S02]  /*5530*/  FSETP.NAN.AND P0, PT, R65, R65, PT ;  /* 0x000000414100720b */ /* 0x000fe40003f08000 */
[----:B------:R-:W-:Y:S01]  /*5540*/  @!P4 FSEL R5, R5, R67, P3 ;  /* 0x000000430505c208 */ /* 0x000fe20001800000 */
[----:B------:R-:W-:Y:S04]  /*5550*/  @!P2 STS [R2+0x60], R49 ;  /* 0x000060310200a388 */ /* 0x000fe80000000800 */
[----:B------:R-:W-:Y:S01]  /*5560*/  BAR.SYNC.DEFER_BLOCKING 0x0 ;  /* 0x0000000000007b1d */ /* 0x000fe20000010000 */
[----:B------:R-:W-:-:S02]  /*5570*/  ISETP.GE.AND P3, PT, R39, 0x20, PT ;  /* 0x000000202700780c */ /* 0x000fc40003f66270 */
[C---:B------:R-:W-:Y:S02]  /*5580*/  FSETP.GT.AND P4, PT, R5.reuse, R68, PT ;  /* 0x000000440500720b */ /* 0x040fe40003f84000 */
[----:B------:R-:W-:Y:S01]  /*5590*/  FSETP.NAN.AND P6, PT, R5, R5, PT ;  /* 0x000000050500720b */ /* 0x000fe20003fc8000 */
[----:B------:R-:W1:Y:S01]  /*55a0*/  SHFL.BFLY PT, R6, R61, 0x10, 0x1f ;  /* 0x0e001f003d067f89 */ /* 0x000e6200000e0000 */
[----:B------:R-:W-:-:S09]  /*55b0*/  FSETP.NAN.AND P5, PT, R61, R61, PT ;  /* 0x0000003d3d00720b */ /* 0x000fd20003fa8000 */
[----:B------:R-:W-:Y:S02]  /*55c0*/  @!P4 FSEL R5, R5, R68, P6 ;  /* 0x000000440505c208 */ /* 0x000fe40003000000 */
[-C--:B0-----:R-:W-:Y:S02]  /*55d0*/  FSETP.GT.AND P6, PT, R65, R4.reuse, PT ;  /* 0x000000044100720b */ /* 0x081fe40003fc4000 */
[----:B------:R-:W-:Y:S01]  /*55e0*/  FSETP.NAN.AND P4, PT, R55, R55, PT ;  /* 0x000000373700720b */ /* 0x000fe20003f88000 */
[----:B------:R-:W0:Y:S01]  /*55f0*/  SHFL.BFLY PT, R12, R5, 0x10, 0x1f ;  /* 0x0e001f00050c7f89 */ /* 0x000e2200000e0000 */
[----:B------:R-:W-:-:S03]  /*5600*/  @!P0 FSEL R65, R65, R4, P6 ;  /* 0x0000000441418208 */ /* 0x000fc60003000000 */
[----:B------:R-:W-:Y:S01]  /*5610*/  @!P3 LDS R3, [R39.X4] ;  /* 0x000000002703b984 */ /* 0x000fe20000004800 */
[----:B------:R-:W-:Y:S02]  /*5620*/  FSETP.NAN.AND P6, PT, R65, R65, PT ;  /* 0x000000414100720b */ /* 0x000fe40003fc8000 */
[----:B-1----:R-:W-:-:S04]  /*5630*/  FSETP.GT.AND P0, PT, R61, R6, PT ;  /* 0x000000063d00720b */ /* 0x002fc80003f04000 */
[----:B------:R-:W-:Y:S02]  /*5640*/  @!P5 FSEL R61, R61, R6, P0 ;  /* 0x000000063d3dd208 */ /* 0x000fe40000000000 */
[----:B------:R-:W1:Y:S01]  /*5650*/  SHFL.BFLY PT, R6, R65, 0x8, 0x1f ;  /* 0x0d001f0041067f89 */ /* 0x000e6200000e0000 */
[----:B------:R-:W-:-:S03]  /*5660*/  FSETP.GT.AND P0, PT, R55, R10, PT ;  /* 0x0000000a3700720b */ /* 0x000fc60003f04000 */
[----:B------:R-:W2:Y:S01]  /*5670*/  SHFL.BFLY PT, R8, R61, 0x8, 0x1f ;  /* 0x0d001f003d087f89 */ /* 0x000ea200000e0000 */
[----:B------:R-:W-:Y:S02]  /*5680*/  @!P4 FSEL R55, R55, R10, P0 ;  /* 0x0000000a3737c208 */ /* 0x000fe40000000000 */
[C---:B------:R-:W-:Y:S02]  /*5690*/  FSETP.NAN.AND P4, PT, R5.reuse, R5, PT ;  /* 0x000000050500720b */ /* 0x040fe40003f88000 */
[CC--:B0-----:R-:W-:Y:S01]  /*56a0*/  FSETP.GT.AND P0, PT, R5.reuse, R12.reuse, PT ;  /* 0x0000000c0500720b */ /* 0x0c1fe20003f04000 */
[----:B------:R-:W0:Y:S10]  /*56b0*/  SHFL.BFLY PT, R10, R55, 0x8, 0x1f ;  /* 0x0d001f00370a7f89 */ /* 0x000e3400000e0000 */
[----:B------:R-:W-:-:S02]  /*56c0*/  @!P4 FSEL R5, R5, R12, P0 ;  /* 0x0000000c0505c208 */ /* 0x000fc40000000000 */
[----:B-1----:R-:W-:-:S03]  /*56d0*/  FSETP.GT.AND P5, PT, R65, R6, PT ;  /* 0x000000064100720b */ /* 0x002fc60003fa4000 */
[----:B------:R-:W1:Y:S01]  /*56e0*/  SHFL.BFLY PT, R12, R5, 0x8, 0x1f ;  /* 0x0d001f00050c7f89 */ /* 0x000e6200000e0000 */
[----:B--2---:R-:W-:-:S03]  /*56f0*/  FSETP.GT.AND P4, PT, R61, R8, PT ;  /* 0x000000083d00720b */ /* 0x004fc60003f84000 */
[----:B------:R-:W2:Y:S01]  /*5700*/  SHFL.BFLY PT, R4, R3, 0x4, 0x1f ;  /* 0x0c801f0003047f89 */ /* 0x000ea200000e0000 */
[----:B0-----:R-:W-:-:S05]  /*5710*/  FSETP.GT.AND P0, PT, R55, R10, PT ;  /* 0x0000000a3700720b */ /* 0x001fca0003f04000 */
[----:B------:R-:W-:Y:S02]  /*5720*/  @!P5 FSEL R65, R65, R6, P6 ;  /* 0x000000064141d208 */ /* 0x000fe40003000000 */
[----:B------:R-:W-:Y:S02]  /*5730*/  FSETP.NAN.AND P5, PT, R61, R61, PT ;  /* 0x0000003d3d00720b */ /* 0x000fe40003fa8000 */
[----:B------:R-:W-:Y:S01]  /*5740*/  FSETP.NAN.AND P6, PT, R65, R65, PT ;  /* 0x000000414100720b */ /* 0x000fe20003fc8000 */
[----:B------:R-:W0:Y:S01]  /*5750*/  SHFL.BFLY PT, R6, R65, 0x4, 0x1f ;  /* 0x0c801f0041067f89 */ /* 0x000e2200000e0000 */
[----:B------:R-:W-:Y:S02]  /*5760*/  @!P4 FSEL R61, R61, R8, P5 ;  /* 0x000000083d3dc208 */ /* 0x000fe40002800000 */
[----:B------:R-:W-:-:S03]  /*5770*/  FSETP.NAN.AND P4, PT, R55, R55, PT ;  /* 0x000000373700720b */ /* 0x000fc60003f88000 */
[----:B------:R-:W3:Y:S01]  /*5780*/  SHFL.BFLY PT, R8, R61, 0x4, 0x1f ;  /* 0x0c801f003d087f89 */ /* 0x000ee200000e0000 */
[----:B------:R-:W-:Y:S02]  /*5790*/  @!P0 FSEL R55, R55, R10, P4 ;  /* 0x0000000a37378208 */ /* 0x000fe40002000000 */
[----:B-1----:R-:W-:Y:S02]  /*57a0*/  FSETP.GT.AND P4, PT, R5, R12, PT ;  /* 0x0000000c0500720b */ /* 0x002fe40003f84000 */
[CC--:B--2---:R-:W-:Y:S01]  /*57b0*/  FSETP.GEU.AND P5, PT, R3.reuse, R4.reuse, PT ;  /* 0x000000040300720b */ /* 0x0c4fe20003fae000 */
[----:B------:R-:W1:Y:S01]  /*57c0*/  SHFL.BFLY PT, R10, R55, 0x4, 0x1f ;  /* 0x0c801f00370a7f89 */ /* 0x000e6200000e0000 */
[C---:B------:R-:W-:Y:S02]  /*57d0*/  FSETP.NAN.AND P0, PT, R3.reuse, R3, PT ;  /* 0x000000030300720b */ /* 0x040fe40003f08000 */
[----:B------:R-:W-:-:S04]  /*57e0*/  FSEL R4, R3, R4, !P5 ;  /* 0x0000000403047208 */ /* 0x000fc80006800000 */
[----:B------:R-:W-:Y:S02]  /*57f0*/  FSEL R4, R3, R4, P0 ;  /* 0x0000000403047208 */ /* 0x000fe40000000000 */
[----:B------:R-:W-:-:S03]  /*5800*/  FSETP.NAN.AND P0, PT, R5, R5, PT ;  /* 0x000000050500720b */ /* 0x000fc60003f08000 */
[----:B------:R-:W2:Y:S01]  /*5810*/  SHFL.BFLY PT, R3, R4, 0x2, 0x1f ;  /* 0x0c401f0004037f89 */ /* 0x000ea200000e0000 */
[----:B------:R-:W-:Y:S02]  /*5820*/  @!P4 FSEL R5, R5, R12, P0 ;  /* 0x0000000c0505c208 */ /* 0x000fe40000000000 */
[----:B0-----:R-:W-:-:S03]  /*5830*/  FSETP.GT.AND P5, PT, R65, R6, PT ;  /* 0x000000064100720b */ /* 0x001fc60003fa4000 */
[----:B------:R-:W0:Y:S01]  /*5840*/  SHFL.BFLY PT, R12, R5, 0x4, 0x1f ;  /* 0x0c801f00050c7f89 */ /* 0x000e2200000e0000 */
[----:B---3--:R-:W-:Y:S02]  /*5850*/  FSETP.GT.AND P4, PT, R61, R8, PT ;  /* 0x000000083d00720b */ /* 0x008fe40003f84000 */
[----:B-1----:R-:W-:-:S07]  /*5860*/  FSETP.GT.AND P0, PT, R55, R10, PT ;  /* 0x0000000a3700720b */ /* 0x002fce0003f04000 */
[----:B------:R-:W-:Y:S02]  /*5870*/  @!P5 FSEL R65, R65, R6, P6 ;  /* 0x000000064141d208 */ /* 0x000fe40003000000 */
[----:B------:R-:W-:Y:S02]  /*5880*/  FSETP.NAN.AND P5, PT, R61, R61, PT ;  /* 0x0000003d3d00720b */ /* 0x000fe40003fa8000 */
[----:B------:R-:W-:Y:S01]  /*5890*/  FSETP.NAN.AND P6, PT, R65, R65, PT ;  /* 0x000000414100720b */ /* 0x000fe20003fc8000 */
[----:B------:R-:W1:Y:S01]  /*58a0*/  SHFL.BFLY PT, R6, R65, 0x2, 0x1f ;  /* 0x0c401f0041067f89 */ /* 0x000e6200000e0000 */
[----:B------:R-:W-:Y:S02]  /*58b0*/  @!P4 FSEL R61, R61, R8, P5 ;  /* 0x000000083d3dc208 */ /* 0x000fe40002800000 */
[C---:B------:R-:W-:Y:S02]  /*58c0*/  FSETP.NAN.AND P5, PT, R55.reuse, R55, PT ;  /* 0x000000373700720b */ /* 0x040fe40003fa8000 */
[----:B--2---:R-:W-:Y:S01]  /*58d0*/  FSETP.GEU.AND P4, PT, R4, R3, PT ;  /* 0x000000030400720b */ /* 0x004fe20003f8e000 */
[----:B------:R-:W2:Y:S01]  /*58e0*/  SHFL.BFLY PT, R8, R61, 0x2, 0x1f ;  /* 0x0c401f003d087f89 */ /* 0x000ea200000e0000 */
[----:B------:R-:W-:-:S02]  /*58f0*/  @!P0 FSEL R55, R55, R10, P5 ;  /* 0x0000000a37378208 */ /* 0x000fc40002800000 */
[C---:B0-----:R-:W-:Y:S02]  /*5900*/  FSETP.GT.AND P5, PT, R5.reuse, R12, PT ;  /* 0x0000000c0500720b */ /* 0x041fe40003fa4000 */
[C---:B------:R-:W-:Y:S01]  /*5910*/  FSETP.NAN.AND P0, PT, R4.reuse, R4, PT ;  /* 0x000000040400720b */ /* 0x040fe20003f08000 */
[----:B------:R-:W0:Y:S06]  /*5920*/  SHFL.BFLY PT, R10, R55, 0x2, 0x1f ;  /* 0x0c401f00370a7f89 */ /* 0x000e2c00000e0000 */
[----:B------:R-:W-:Y:S02]  /*5930*/  @P4 FSEL R4, R4, R3, P0 ;  /* 0x0000000304044208 */ /* 0x000fe40000000000 */
[----:B------:R-:W-:-:S03]  /*5940*/  FSETP.NAN.AND P0, PT, R5, R5, PT ;  /* 0x000000050500720b */ /* 0x000fc60003f08000 */
[----:B------:R-:W3:Y:S01]  /*5950*/  SHFL.BFLY PT, R3, R4, 0x1, 0x1f ;  /* 0x0c201f0004037f89 */ /* 0x000ee200000e0000 */
[----:B------:R-:W-:Y:S02]  /*5960*/  @!P5 FSEL R5, R5, R12, P0 ;  /* 0x0000000c0505d208 */ /* 0x000fe40000000000 */
[----:B-1----:R-:W-:-:S03]  /*5970*/  FSETP.GT.AND P5, PT, R65, R6, PT ;  /* 0x000000064100720b */ /* 0x002fc60003fa4000 */
[----:B------:R-:W1:Y:S01]  /*5980*/  SHFL.BFLY PT, R12, R5, 0x2, 0x1f ;  /* 0x0c401f00050c7f89 */ /* 0x000e6200000e0000 */
[----:B--2---:R-:W-:Y:S02]  /*5990*/  FSETP.GT.AND P4, PT, R61, R8, PT ;  /* 0x000000083d00720b */ /* 0x004fe40003f84000 */
[----:B0-----:R-:W-:-:S07]  /*59a0*/  FSETP.GT.AND P0, PT, R55, R10, PT ;  /* 0x0000000a3700720b */ /* 0x001fce0003f04000 */
[----:B------:R-:W-:Y:S02]  /*59b0*/  @!P5 FSEL R65, R65, R6, P6 ;  /* 0x000000064141d208 */ /* 0x000fe40003000000 */
[C---:B------:R-:W-:Y:S02]  /*59c0*/  FSETP.NAN.AND P5, PT, R61.reuse, R61, PT ;  /* 0x0000003d3d00720b */ /* 0x040fe40003fa8000 */
[C---:B------:R-:W-:Y:S01]  /*59d0*/  FSETP.NAN.AND P6, PT, R4.reuse, R4, PT ;  /* 0x000000040400720b */ /* 0x040fe20003fc8000 */
[----:B------:R-:W0:Y:S01]  /*59e0*/  SHFL.BFLY PT, R6, R65, 0x1, 0x1f ;  /* 0x0c201f0041067f89 */ /* 0x000e2200000e0000 */
[----:B------:R-:W-:Y:S02]  /*59f0*/  @!P4 FSEL R61, R61, R8, P5 ;  /* 0x000000083d3dc208 */ /* 0x000fe40002800000 */
[C---:B------:R-:W-:Y:S02]  /*5a00*/  FSETP.NAN.AND P5, PT, R55.reuse, R55, PT ;  /* 0x000000373700720b */ /* 0x040fe40003fa8000 */
[----:B---3--:R-:W-:Y:S01]  /*5a10*/  FSETP.GEU.AND P4, PT, R4, R3, PT ;  /* 0x000000030400720b */ /* 0x008fe20003f8e000 */
[----:B------:R-:W2:Y:S01]  /*5a20*/  SHFL.BFLY PT, R14, R61, 0x1, 0x1f ;  /* 0x0c201f003d0e7f89 */ /* 0x000ea200000e0000 */
[----:B------:R-:W-:-:S02]  /*5a30*/  @!P0 FSEL R55, R55, R10, P5 ;  /* 0x0000000a37378208 */ /* 0x000fc40002800000 */
[----:B------:R-:W-:Y:S02]  /*5a40*/  LOP3.LUT P0, RZ, R39, 0x7, RZ, 0xc0, !PT ;  /* 0x0000000727ff7812 */ /* 0x000fe4000780c0ff */
[----:B-1----:R-:W-:Y:S02]  /*5a50*/  FSETP.GT.AND P5, PT, R5, R12, PT ;  /* 0x0000000c0500720b */ /* 0x002fe40003fa4000 */
[----:B------:R-:W-:-:S05]  /*5a60*/  ISETP.LT.AND P0, PT, R39, 0x20, !P0 ;  /* 0x000000202700780c */ /* 0x000fca0004701270 */
[----:B------:R-:W-:Y:S02]  /*5a70*/  @P4 SEL R4, R4, R3, P6 ;  /* 0x0000000304044207 */ /* 0x000fe40003000000 */
[----:B------:R-:W-:Y:S02]  /*5a80*/  FSETP.NAN.AND P4, PT, R5, R5, PT ;  /* 0x000000050500720b */ /* 0x000fe40003f88000 */
[----:B------:R-:W-:Y:S02]  /*5a90*/  FSETP.NAN.AND P6, PT, R65, R65, PT ;  /* 0x000000414100720b */ /* 0x000fe40003fc8000 */
[----:B------:R-:W-:Y:S02]  /*5aa0*/  @!P5 FSEL R5, R5, R12, P4 ;  /* 0x0000000c0505d208 */ /* 0x000fe40002000000 */
[----:B------:R-:W-:Y:S04]  /*5ab0*/  @P0 STS [R39.X4], R4 ;  /* 0x0000000427000388 */ /* 0x000fe80000004800 */
[----:B------:R-:W-:Y:S01]  /*5ac0*/  BAR.SYNC.DEFER_BLOCKING 0x0 ;  /* 0x0000000000007b1d */ /* 0x000fe20000010000 */
[----:B0-----:R-:W-:-:S02]  /*5ad0*/  FSETP.GT.AND P5, PT, R65, R6, PT ;  /* 0x000000064100720b */ /* 0x001fc40003fa4000 */
[----:B--2---:R-:W-:-:S03]  /*5ae0*/  FSETP.GT.AND P4, PT, R61, R14, PT ;  /* 0x0000000e3d00720b */ /* 0x004fc60003f84000 */
[----:B------:R-:W0:Y:S04]  /*5af0*/  SHFL.BFLY PT, R12, R55, 0x1, 0x1f ;  /* 0x0c201f00370c7f89 */ /* 0x000e2800000e0000 */
[----:B------:R-:W1:Y:S04]  /*5b00*/  SHFL.BFLY PT, R16, R5, 0x1, 0x1f ;  /* 0x0c201f0005107f89 */ /* 0x000e6800000e0000 */
[----:B------:R-:W-:Y:S01]  /*5b10*/  @!P5 SEL R65, R65, R6, P6 ;  /* 0x000000064141d207 */ /* 0x000fe20003000000 */
[----:B------:R-:W-:Y:S01]  /*5b20*/  IMAD.MOV.U32 R6, RZ, RZ, 0x3e800000 ;  /* 0x3e800000ff067424 */ /* 0x000fe200078e00ff */
[----:B------:R-:W-:-:S04]  /*5b30*/  FSETP.NAN.AND P6, PT, R61, R61, PT ;  /* 0x0000003d3d00720b */ /* 0x000fc80003fc8000 */
[----:B------:R-:W-:Y:S02]  /*5b40*/  @!P4 SEL R61, R61, R14, P6 ;  /* 0x0000000e3d3dc207 */ /* 0x000fe40003000000 */
[C---:B------:R-:W-:Y:S01]  /*5b50*/  FSETP.NAN.AND P6, PT, R55.reuse, R55, PT ;  /* 0x000000373700720b */ /* 0x040fe20003fc8000 */
[----:B------:R-:W-:Y:S04]  /*5b60*/  LDS R8, [RZ] ;  /* 0x00000000ff087984 */ /* 0x000fe80000000800 */
[----:B------:R-:W-:Y:S01]  /*5b70*/  LDS R9, [0x20] ;  /* 0x00002000ff097984 */ /* 0x000fe20000000800 */
[----:B0-----:R-:W-:-:S03]  /*5b80*/  FSETP.GT.AND P5, PT, R55, R12, PT ;  /* 0x0000000c3700720b */ /* 0x001fc60003fa4000 */
[----:B------:R-:W-:Y:S01]  /*5b90*/  LDS R10, [0x40] ;  /* 0x00004000ff0a7984 */ /* 0x000fe20000000800 */
[----:B-1----:R-:W-:-:S03]  /*5ba0*/  FSETP.GT.AND P4, PT, R5, R16, PT ;  /* 0x000000100500720b */ /* 0x002fc60003f84000 */
[----:B------:R-:W0:Y:S04]  /*5bb0*/  LDS R11, [0x60] ;  /* 0x00006000ff0b7984 */ /* 0x000e280000000800 */
[----:B------:R-:W-:Y:S02]  /*5bc0*/  BAR.SYNC.DEFER_BLOCKING 0x0 ;  /* 0x0000000000007b1d */ /* 0x000fe40000010000 */
[----:B------:R-:W-:Y:S02]  /*5bd0*/  @!P5 SEL R55, R55, R12, P6 ;  /* 0x0000000c3737d207 */ /* 0x000fe40003000000 */
[----:B------:R-:W-:-:S04]  /*5be0*/  FSETP.NAN.AND P5, PT, R5, R5, PT ;  /* 0x000000050500720b */ /* 0x000fc80003fa8000 */
[----:B------:R-:W-:Y:S01]  /*5bf0*/  @!P4 SEL R5, R5, R16, P5 ;  /* 0x000000100505c207 */ /* 0x000fe20002800000 */
[----:B0-----:R-:W-:Y:S04]  /*5c00*/  STS.128 [RZ], R8 ;  /* 0x00000008ff007388 */ /* 0x001fe80000000c00 */
[----:B------:R-:W-:Y:S06]  /*5c10*/  BAR.SYNC.DEFER_BLOCKING 0x0 ;  /* 0x0000000000007b1d */ /* 0x000fec0000010000 */
[----:B------:R-:W-:Y:S04]  /*5c20*/  LDS R3, [R85.X4] ;  /* 0x0000000055037984 */ /* 0x000fe80000004800 */
[----:B------:R-:W-:Y:S06]  /*5c30*/  BAR.SYNC.DEFER_BLOCKING 0x0 ;  /* 0x0000000000007b1d */ /* 0x000fec0000010000 */
[----:B------:R-:W-:Y:S04]  /*5c40*/  @!P2 STS [R2], R65 ;  /* 0x000000410200a388 */ /* 0x000fe80000000800 */
[----:B------:R-:W-:Y:S04]  /*5c50*/  @!P2 STS [R2+0x20], R61 ;  /* 0x0000203d0200a388 */ /* 0x000fe80000000800 */
[----:B------:R-:W-:Y:S04]  /*5c60*/  @!P2 STS [R2+0x40], R55 ;  /* 0x000040370200a388 */ /* 0x000fe80000000800 */
[----:B------:R-:W-:Y:S04]  /*5c70*/  @!P2 STS [R2+0x60], R5 ;  /* 0x000060050200a388 */ /* 0x000fe80000000800 */
[----:B------:R-:W-:Y:S06]  /*5c80*/  BAR.SYNC.DEFER_BLOCKING 0x0 ;  /* 0x0000000000007b1d */ /* 0x000fec0000010000 */
[----:B------:R-:W0:Y:S04]  /*5c90*/  @!P3 LDS R7, [R39.X4] ;  /* 0x000000002707b984 */ /* 0x000e280000004800 */
[----:B0-----:R-:W0:Y:S01]  /*5ca0*/  SHFL.BFLY PT, R4, R7, 0x4, 0x1f ;  /* 0x0c801f0007047f89 */ /* 0x001e2200000e0000 */
[----:B------:R-:W-:-:S02]  /*5cb0*/  FSETP.NAN.AND P3, PT, R7, R7, PT ;  /* 0x000000070700720b */ /* 0x000fc40003f68000 */
[----:B0-----:R-:W-:-:S04]  /*5cc0*/  FSETP.GT.AND P2, PT, R7, R4, PT ;  /* 0x000000040700720b */ /* 0x001fc80003f44000 */
[----:B------:R-:W-:-:S04]  /*5cd0*/  FSEL R4, R7, R4, P2 ;  /* 0x0000000407047208 */ /* 0x000fc80001000000 */
[----:B------:R-:W-:-:S04]  /*5ce0*/  FSEL R4, R7, R4, P3 ;  /* 0x0000000407047208 */ /* 0x000fc80001800000 */
[C---:B------:R-:W-:Y:S01]  /*5cf0*/  FSETP.NAN.AND P3, PT, R4.reuse, R4, PT ;  /* 0x000000040400720b */ /* 0x040fe20003f68000 */
[----:B------:R-:W0:Y:S02]  /*5d00*/  SHFL.BFLY PT, R13, R4, 0x2, 0x1f ;  /* 0x0c401f00040d7f89 */ /* 0x000e2400000e0000 */
[----:B0-----:R-:W-:-:S13]  /*5d10*/  FSETP.GT.AND P2, PT, R4, R13, PT ;  /* 0x0000000d0400720b */ /* 0x001fda0003f44000 */
[----:B------:R-:W-:-:S04]  /*5d20*/  @!P2 FSEL R4, R4, R13, P3 ;  /* 0x0000000d0404a208 */ /* 0x000fc80001800000 */
[C---:B------:R-:W-:Y:S01]  /*5d30*/  FSETP.NAN.AND P3, PT, R4.reuse, R4, PT ;  /* 0x000000040400720b */ /* 0x040fe20003f68000 */
[----:B------:R-:W0:Y:S02]  /*5d40*/  SHFL.BFLY PT, R5, R4, 0x1, 0x1f ;  /* 0x0c201f0004057f89 */ /* 0x000e2400000e0000 */
[----:B0-----:R-:W-:-:S13]  /*5d50*/  FSETP.GT.AND P2, PT, R4, R5, PT ;  /* 0x000000050400720b */ /* 0x001fda0003f44000 */
[----:B------:R-:W-:Y:S02]  /*5d60*/  @!P2 SEL R4, R4, R5, P3 ;  /* 0x000000050404a207 */ /* 0x000fe40001800000 */
[----:B------:R-:W-:Y:S02]  /*5d70*/  FSETP.GE.AND P3, PT, R9, RZ, PT ;  /* 0x000000ff0900720b */ /* 0x000fe40003f66000 */
[----:B------:R-:W-:Y:S01]  /*5d80*/  FSETP.GE.AND P2, PT, R10, RZ, PT ;  /* 0x000000ff0a00720b */ /* 0x000fe20003f46000 */
[----:B------:R-:W-:Y:S04]  /*5d90*/  @P0 STS [R39.X4], R4 ;  /* 0x0000000427000388 */ /* 0x000fe80000004800 */
[----:B------:R-:W-:Y:S01]  /*5da0*/  BAR.SYNC.DEFER_BLOCKING 0x0 ;  /* 0x0000000000007b1d */ /* 0x000fe20000010000 */
[----:B------:R-:W-:-:S02]  /*5db0*/  FSETP.GE.AND P0, PT, R8, RZ, PT ;  /* 0x000000ff0800720b */ /* 0x000fc40003f06000 */
[----:B------:R-:W-:Y:S02]  /*5dc0*/  FSEL R9, R9, RZ, !P3 ;  /* 0x000000ff09097208 */ /* 0x000fe40005800000 */
[----:B------:R-:W-:Y:S02]  /*5dd0*/  FSEL R8, R8, RZ, !P0 ;  /* 0x000000ff08087208 */ /* 0x000fe40004000000 */
[----:B------:R-:W-:Y:S01]  /*5de0*/  FSEL R10, R10, RZ, !P2 ;  /* 0x000000ff0a0a7208 */ /* 0x000fe20005000000 */
[----:B------:R-:W-:Y:S01]  /*5df0*/  FADD R9, RZ, -R9 ;  /* 0x80000009ff097221 */ /* 0x000fe20000000000 */
[C---:B------:R-:W-:Y:S01]  /*5e00*/  FSETP.GE.AND P0, PT, R11.reuse, RZ, PT ;  /* 0x000000ff0b00720b */ /* 0x040fe20003f06000 */
[----:B------:R-:W-:Y:S02]  /*5e10*/  FADD R8, RZ, -R8 ;  /* 0x80000008ff087221 */ /* 0x000fe40000000000 */
[----:B------:R-:W-:Y:S01]  /*5e20*/  FADD R10, RZ, -R10 ;  /* 0x8000000aff0a7221 */ /* 0x000fe20000000000 */
[----:B------:R-:W-:-:S02]  /*5e30*/  FSEL R11, R11, RZ, !P0 ;  /* 0x000000ff0b0b7208 */ /* 0x000fc40004000000 */
[----:B------:R-:W-:Y:S02]  /*5e40*/  FSETP.NAN.AND P3, PT, R8, R8, PT ;  /* 0x000000080800720b */ /* 0x000fe40003f68000 */
[----:B------:R-:W-:Y:S01]  /*5e50*/  FSETP.NAN.AND P0, PT, R9, R9, PT ;  /* 0x000000090900720b */ /* 0x000fe20003f08000 */
[----:B------:R-:W-:Y:S01]  /*5e60*/  FADD R11, RZ, -R11 ;  /* 0x8000000bff0b7221 */ /* 0x000fe20000000000 */
[----:B------:R-:W0:Y:S04]  /*5e70*/  LDS R12, [RZ] ;  /* 0x00000000ff0c7984 */ /* 0x000e280000000800 */
[----:B------:R-:W1:Y:S04]  /*5e80*/  LDS R13, [0x20] ;  /* 0x00002000ff0d7984 */ /* 0x000e680000000800 */
[----:B------:R-:W2:Y:S04]  /*5e90*/  LDS R14, [0x40] ;  /* 0x00004000ff0e7984 */ /* 0x000ea80000000800 */
[----:B------:R-:W3:Y:S04]  /*5ea0*/  LDS R15, [0x60] ;  /* 0x00006000ff0f7984 */ /* 0x000ee80000000800 */
[----:B------:R-:W-:Y:S01]  /*5eb0*/  BAR.SYNC.DEFER_BLOCKING 0x0 ;  /* 0x0000000000007b1d */ /* 0x000fe20000010000 */
[----:B0-----:R-:W-:-:S04]  /*5ec0*/  FSETP.GTU.AND P2, PT, R12, RZ, PT ;  /* 0x000000ff0c00720b */ /* 0x001fc80003f4c000 */
[----:B------:R-:W-:Y:S02]  /*5ed0*/  FSEL R5, R12, RZ, P2 ;  /* 0x000000ff0c057208 */ /* 0x000fe40001000000 */
[C---:B-1----:R-:W-:Y:S02]  /*5ee0*/  FSETP.GTU.AND P6, PT, R13.reuse, RZ, PT ;  /* 0x000000ff0d00720b */ /* 0x042fe40003fcc000 */
[----:B------:R-:W-:Y:S02]  /*5ef0*/  FSETP.GT.AND P5, PT, R8, R5, PT ;  /* 0x000000050800720b */ /* 0x000fe40003fa4000 */
[----:B------:R-:W-:Y:S02]  /*5f00*/  FSETP.NAN.AND P2, PT, R10, R10, PT ;  /* 0x0000000a0a00720b */ /* 0x000fe40003f48000 */
[----:B--2---:R-:W-:Y:S01]  /*5f10*/  FSETP.GTU.AND P4, PT, R14, RZ, PT ;  /* 0x000000ff0e00720b */ /* 0x004fe20003f8c000 */
[----:B---3--:R-:W-:Y:S01]  /*5f20*/  STS.128 [RZ], R12 ;  /* 0x0000000cff007388 */ /* 0x008fe20000000c00 */
[----:B------:R-:W-:-:S02]  /*5f30*/  FSEL R4, R13, RZ, P6 ;  /* 0x000000ff0d047208 */ /* 0x000fc40003000000 */
[----:B------:R-:W-:Y:S01]  /*5f40*/  @!P3 FSEL R8, R8, R5, P5 ;  /* 0x000000050808b208 */ /* 0x000fe20002800000 */
[----:B------:R-:W-:Y:S01]  /*5f50*/  BAR.SYNC.DEFER_BLOCKING 0x0 ;  /* 0x0000000000007b1d */ /* 0x000fe20000010000 */
[----:B------:R-:W-:Y:S02]  /*5f60*/  FSETP.GTU.AND P5, PT, R15, RZ, PT ;  /* 0x000000ff0f00720b */ /* 0x000fe40003fac000 */
[----:B------:R-:W-:Y:S01]  /*5f70*/  FSEL R5, R14, RZ, P4 ;  /* 0x000000ff0e057208 */ /* 0x000fe20002000000 */
[----:B------:R-:W-:Y:S01]  /*5f80*/  FMUL R8, R8, 0.0078740157186985015869 ;  /* 0x3c01020408087820 */ /* 0x000fe20000400000 */
[----:B------:R-:W-:Y:S02]  /*5f90*/  FSETP.NAN.AND P3, PT, R11, R11, PT ;  /* 0x0000000b0b00720b */ /* 0x000fe40003f68000 */
[----:B------:R-:W-:Y:S02]  /*5fa0*/  FSETP.GT.AND P4, PT, R9, R4, PT ;  /* 0x000000040900720b */ /* 0x000fe40003f84000 */
[----:B------:R-:W-:-:S02]  /*5fb0*/  FSEL R2, R15, RZ, P5 ;  /* 0x000000ff0f027208 */ /* 0x000fc40002800000 */
[CC--:B------:R-:W-:Y:S02]  /*5fc0*/  FSETP.GT.AND P5, PT, R10.reuse, R5.reuse, PT ;  /* 0x000000050a00720b */ /* 0x0c0fe40003fa4000 */
[----:B------:R-:W-:Y:S02]  /*5fd0*/  @!P0 FSEL R9, R9, R4, P4 ;  /* 0x0000000409098208 */ /* 0x000fe40002000000 */
[----:B------:R-:W-:Y:S02]  /*5fe0*/  @!P2 FSEL R10, R10, R5, P5 ;  /* 0x000000050a0aa208 */ /* 0x000fe40002800000 */
[-C--:B------:R-:W-:Y:S01]  /*5ff0*/  FSETP.GT.AND P0, PT, R11, R2.reuse, PT ;  /* 0x000000020b00720b */ /* 0x080fe20003f04000 */
[----:B------:R-:W-:Y:S01]  /*6000*/  FMUL R9, R9, 0.0078740157186985015869 ;  /* 0x3c01020409097820 */ /* 0x000fe20000400000 */
[----:B------:R-:W-:Y:S01]  /*6010*/  FSETP.GT.AND P2, PT, R8, 9.9999997473787516356e-06, PT ;  /* 0x3727c5ac0800780b */ /* 0x000fe20003f44000 */
[----:B------:R-:W-:Y:S01]  /*6020*/  FMUL R10, R10, 0.0078740157186985015869 ;  /* 0x3c0102040a0a7820 */ /* 0x000fe20000400000 */
[----:B------:R-:W-:-:S02]  /*6030*/  @!P3 FSEL R11, R11, R2, P0 ;  /* 0x000000020b0bb208 */ /* 0x000fc40000000000 */
[----:B------:R-:W-:Y:S01]  /*6040*/  FSETP.GT.AND P3, PT, R9, 9.9999997473787516356e-06, PT ;  /* 0x3727c5ac0900780b */ /* 0x000fe20003f64000 */
[----:B------:R-:W0:Y:S01]  /*6050*/  LDS R2, [R85.X4] ;  /* 0x0000000055027984 */ /* 0x000e220000004800 */
[----:B------:R-:W-:Y:S01]  /*6060*/  FSETP.GT.AND P0, PT, R10, 9.9999997473787516356e-06, PT ;  /* 0x3727c5ac0a00780b */ /* 0x000fe20003f04000 */
[----:B------:R-:W-:Y:S01]  /*6070*/  FMUL R11, R11, 0.0078740157186985015869 ;  /* 0x3c0102040b0b7820 */ /* 0x000fe20000400000 */
[----:B------:R-:W-:Y:S02]  /*6080*/  FSETP.NAN.AND P4, PT, R8, R8, PT ;  /* 0x000000080800720b */ /* 0x000fe40003f88000 */
[----:B------:R-:W-:Y:S02]  /*6090*/  FSETP.NAN.AND P5, PT, R9, R9, PT ;  /* 0x000000090900720b */ /* 0x000fe40003fa8000 */
[----:B------:R-:W-:Y:S02]  /*60a0*/  FSETP.NAN.AND P6, PT, R10, R10, PT ;  /* 0x0000000a0a00720b */ /* 0x000fe40003fc8000 */
[----:B------:R-:W-:-:S02]  /*60b0*/  @!P2 FSEL R8, R8, 9.9999997473787516356e-06, P4 ;  /* 0x3727c5ac0808a808 */ /* 0x000fc40002000000 */
[----:B------:R-:W-:Y:S02]  /*60c0*/  FSETP.GT.AND P2, PT, R11, 9.9999997473787516356e-06, PT ;  /* 0x3727c5ac0b00780b */ /* 0x000fe40003f44000 */
[----:B------:R-:W-:Y:S02]  /*60d0*/  FSETP.GT.AND P4, PT, |R8|, 8.50705917302346158658e+37, PT ;  /* 0x7e8000000800780b */ /* 0x000fe40003f84200 */
[----:B------:R-:W-:Y:S02]  /*60e0*/  @!P3 FSEL R9, R9, 9.9999997473787516356e-06, P5 ;  /* 0x3727c5ac0909b808 */ /* 0x000fe40002800000 */
[----:B------:R-:W-:Y:S02]  /*60f0*/  @!P0 FSEL R10, R10, 9.9999997473787516356e-06, P6 ;  /* 0x3727c5ac0a0a8808 */ /* 0x000fe40003000000 */
[----:B------:R-:W-:Y:S02]  /*6100*/  FSETP.GEU.AND P5, PT, |R8|, 1.175494350822287508e-38, PT ;  /* 0x008000000800780b */ /* 0x000fe40003fae200 */
[----:B------:R-:W-:-:S02]  /*6110*/  FSETP.GT.AND P0, PT, |R9|, 8.50705917302346158658e+37, PT ;  /* 0x7e8000000900780b */ /* 0x000fc40003f04200 */
[----:B------:R-:W-:Y:S02]  /*6120*/  FSETP.NAN.AND P3, PT, R11, R11, PT ;  /* 0x0000000b0b00720b */ /* 0x000fe40003f68000 */
[----:B------:R-:W-:Y:S01]  /*6130*/  FSETP.GEU.AND P6, PT, |R9|, 1.175494350822287508e-38, PT ;  /* 0x008000000900780b */ /* 0x000fe20003fce200 */
[----:B------:R-:W-:Y:S01]  /*6140*/  @P4 FMUL R8, R8, 0.25 ;  /* 0x3e80000008084820 */ /* 0x000fe20000400000 */
[----:B------:R-:W-:Y:S02]  /*6150*/  @!P2 FSEL R11, R11, 9.9999997473787516356e-06, P3 ;  /* 0x3727c5ac0b0ba808 */ /* 0x000fe40001800000 */
[----:B------:R-:W-:Y:S02]  /*6160*/  FSEL R5, R6, 1, P4 ;  /* 0x3f80000006057808 */ /* 0x000fe40002000000 */
[----:B------:R-:W-:Y:S01]  /*6170*/  FSETP.GT.AND P2, PT, |R10|, 8.50705917302346158658e+37, PT ;  /* 0x7e8000000a00780b */ /* 0x000fe20003f44200 */
[----:B------:R-:W-:Y:S01]  /*6180*/  @!P5 FMUL R8, R8, 16777216 ;  /* 0x4b8000000808d820 */ /* 0x000fe20000400000 */
[----:B------:R-:W-:Y:S01]  /*6190*/  FSETP.GT.AND P4, PT, |R11|, 8.50705917302346158658e+37, PT ;  /* 0x7e8000000b00780b */ /* 0x000fe20003f84200 */
[----:B------:R-:W-:Y:S01]  /*61a0*/  @P0 FMUL R9, R9, 0.25 ;  /* 0x3e80000009090820 */ /* 0x000fe20000400000 */
[----:B------:R-:W-:Y:S01]  /*61b0*/  @!P5 FMUL R5, R5, 16777216 ;  /* 0x4b8000000505d820 */ /* 0x000fe20000400000 */
[----:B------:R-:W-:-:S02]  /*61c0*/  FSETP.GEU.AND P3, PT, |R10|, 1.175494350822287508e-38, PT ;  /* 0x008000000a00780b */ /* 0x000fc40003f6e200 */
[----:B------:R-:W-:Y:S01]  /*61d0*/  FSETP.GEU.AND P5, PT, |R11|, 1.175494350822287508e-38, PT ;  /* 0x008000000b00780b */ /* 0x000fe20003fae200 */
[----:B------:R-:W-:Y:S01]  /*61e0*/  @!P6 FMUL R9, R9, 16777216 ;  /* 0x4b8000000909e820 */ /* 0x000fe20000400000 */
[----:B------:R-:W1:Y:S01]  /*61f0*/  MUFU.RCP R8, R8 ;  /* 0x0000000800087308 */ /* 0x000e620000001000 */
[----:B------:R-:W-:Y:S02]  /*6200*/  FSEL R4, R6, 1, P0 ;  /* 0x3f80000006047808 */ /* 0x000fe40000000000 */
[----:B------:R-:W-:Y:S01]  /*6210*/  LOP3.LUT P0, RZ, R39, 0xfc, RZ, 0xc0, !PT ;  /* 0x000000fc27ff7812 */ /* 0x000fe2000780c0ff */
[----:B------:R-:W-:Y:S01]  /*6220*/  @P2 FMUL R10, R10, 0.25 ;  /* 0x3e8000000a0a2820 */ /* 0x000fe20000400000 */
[----:B0-----:R-:W-:Y:S01]  /*6230*/  F2FP.BF16.PACK_AB R16, R2, R3 ;  /* 0x000000030210723e */ /* 0x001fe200000010ff */
[----:B------:R-:W-:Y:S01]  /*6240*/  @P4 FMUL R11, R11, 0.25 ;  /* 0x3e8000000b0b4820 */ /* 0x000fe20000400000 */
[----:B------:R-:W-:Y:S01]  /*6250*/  @!P6 FMUL R4, R4, 16777216 ;  /* 0x4b8000000404e820 */ /* 0x000fe20000400000 */
[----:B------:R-:W0:Y:S01]  /*6260*/  MUFU.RCP R9, R9 ;  /* 0x0000000900097308 */ /* 0x000e220000001000 */
[----:B------:R-:W-:Y:S01]  /*6270*/  @!P3 FMUL R10, R10, 16777216 ;  /* 0x4b8000000a0ab820 */ /* 0x000fe20000400000 */
[----:B------:R-:W-:Y:S01]  /*6280*/  ISETP.LT.AND P0, PT, R83, 0x1010, !P0 ;  /* 0x000010105300780c */ /* 0x000fe20004701270 */
[----:B------:R-:W-:Y:S01]  /*6290*/  @!P5 FMUL R11, R11, 16777216 ;  /* 0x4b8000000b0bd820 */ /* 0x000fe20000400000 */
[----:B------:R-:W-:Y:S01]  /*62a0*/  IMAD.WIDE R2, R83, R44, c[0x0][0x180] ;  /* 0x0000600053027625 */ /* 0x000fe200078e022c */
[----:B------:R-:W-:-:S02]  /*62b0*/  PRMT R13, R16, 0x7632, R13 ;  /* 0x00007632100d7816 */ /* 0x000fc4000000000d */
[----:B------:R-:W-:Y:S01]  /*62c0*/  PRMT R15, R16, 0x7610, R15 ;  /* 0x00007610100f7816 */ /* 0x000fe2000000000f */
[----:B------:R-:W2:Y:S01]  /*62d0*/  MUFU.RCP R10, R10 ;  /* 0x0000000a000a7308 */ /* 0x000ea20000001000 */
[----:B-1----:R-:W-:Y:S01]  /*62e0*/  FMUL R17, R8, R5 ;  /* 0x0000000508117220 */ /* 0x002fe20000400000 */
[----:B------:R-:W-:Y:S02]  /*62f0*/  FSEL R8, R6, 1, P4 ;  /* 0x3f80000006087808 */ /* 0x000fe40002000000 */
[----:B------:R-:W-:-:S03]  /*6300*/  PRMT R22, R16, 0x7632, R22 ;  /* 0x0000763210167816 */ /* 0x000fc60000000016 */
[----:B------:R-:W-:Y:S01]  /*6310*/  @!P5 FMUL R8, R8, 16777216 ;  /* 0x4b8000000808d820 */ /* 0x000fe20000400000 */
[----:B------:R-:W1:Y:S01]  /*6320*/  MUFU.RCP R11, R11 ;  /* 0x0000000b000b7308 */ /* 0x000e620000001000 */
[----:B0-----:R-:W-:Y:S01]  /*6330*/  FMUL R18, R9, R4 ;  /* 0x0000000409127220 */ /* 0x001fe20000400000 */
[----:B------:R-:W-:Y:S01]  /*6340*/  FSEL R9, R6, 1, P2 ;  /* 0x3f80000006097808 */ /* 0x000fe20001000000 */
[-C--:B------:R-:W-:Y:S01]  /*6350*/  IMAD.WIDE R4, R83, R44.reuse, c[0x0][0x188] ;  /* 0x0000620053047625 */ /* 0x080fe200078e022c */
[----:B------:R0:W-:Y:S03]  /*6360*/  @P0 STG.E.U16 [R2.64], R16 ;  /* 0x0000001002000986 */ /* 0x0001e6000c101504 */
[----:B------:R-:W-:Y:S01]  /*6370*/  @!P3 FMUL R9, R9, 16777216 ;  /* 0x4b8000000909b820 */ /* 0x000fe20000400000 */
[----:B------:R-:W-:Y:S01]  /*6380*/  IMAD.WIDE R6, R83, R44, c[0x0][0x190] ;  /* 0x0000640053067625 */ /* 0x000fe200078e022c */
[----:B------:R3:W-:Y:S02]  /*6390*/  @P0 STG.E.U16 [R4.64], R13 ;  /* 0x0000000d04000986 */ /* 0x0007e4000c101504 */
[----:B--2---:R-:W-:-:S02]  /*63a0*/  FMUL R19, R10, R9 ;  /* 0x000000090a137220 */ /* 0x004fc40000400000 */
[----:B------:R2:W-:Y:S01]  /*63b0*/  @P0 STG.E.U16 [R6.64], R15 ;  /* 0x0000000f06000986 */ /* 0x0005e2000c101504 */
[----:B-1----:R-:W-:Y:S01]  /*63c0*/  FMUL R20, R11, R8 ;  /* 0x000000080b147220 */ /* 0x002fe20000400000 */
[----:B------:R-:W-:Y:S01]  /*63d0*/  IMAD.WIDE R8, R83, R44, c[0x0][0x198] ;  /* 0x0000660053087625 */ /* 0x000fe200078e022c */
[----:B0-----:R-:W-:-:S03]  /*63e0*/  PRMT R3, R16, 0x7632, R3 ;  /* 0x0000763210037816 */ /* 0x001fc60000000003 */
[CC--:B------:R-:W-:Y:S01]  /*63f0*/  IMAD.WIDE R10, R83.reuse, R44.reuse, c[0x0][0x1a0] ;  /* 0x00006800530a7625 */ /* 0x0c0fe200078e022c */
[C---:B---3--:R-:W-:Y:S01]  /*6400*/  PRMT R5, R16.reuse, 0x7610, R5 ;  /* 0x0000761010057816 */ /* 0x048fe20000000005 */
[----:B------:R0:W-:Y:S02]  /*6410*/  @P0 STG.E.U16 [R8.64], R3 ;  /* 0x0000000308000986 */ /* 0x0001e4000c101504 */
[CC--:B------:R-:W-:Y:S01]  /*6420*/  IMAD.WIDE R12, R83.reuse, R44.reuse, c[0x0][0x1a8] ;  /* 0x00006a00530c7625 */ /* 0x0c0fe200078e022c */
[----:B--2---:R-:W-:Y:S01]  /*6430*/  PRMT R7, R16, 0x7632, R7 ;  /* 0x0000763210077816 */ /* 0x004fe20000000007 */
[----:B------:R1:W-:Y:S02]  /*6440*/  @P0 STG.E.U16 [R10.64], R5 ;  /* 0x000000050a000986 */ /* 0x0003e4000c101504 */
[CC--:B------:R-:W-:Y:S02]  /*6450*/  IMAD.WIDE R14, R83.reuse, R44.reuse, c[0x0][0x1b0] ;  /* 0x00006c00530e7625 */ /* 0x0c0fe400078e022c */
[----:B------:R1:W-:Y:S02]  /*6460*/  @P0 STG.E.U16 [R12.64], R7 ;  /* 0x000000070c000986 */ /* 0x0003e4000c101504 */
[----:B------:R-:W-:-:S02]  /*6470*/  IMAD.WIDE R44, R83, R44, c[0x0][0x1b8] ;  /* 0x00006e00532c7625 */ /* 0x000fc400078e022c */
[----:B------:R1:W-:Y:S02]  /*6480*/  @P0 STG.E.U16 [R14.64], R16 ;  /* 0x000000100e000986 */ /* 0x0003e4000c101504 */
[----:B0-----:R-:W-:Y:S02]  /*6490*/  IMAD.MOV.U32 R3, RZ, RZ, -0x400 ;  /* 0xfffffc00ff037424 */ /* 0x001fe400078e00ff */
[----:B------:R1:W-:Y:S01]  /*64a0*/  @P0 STG.E.U16 [R44.64], R22 ;  /* 0x000000162c000986 */ /* 0x0003e2000c101504 */
[----:B------:R-:W-:-:S03]  /*64b0*/  IMAD.MOV.U32 R2, RZ, RZ, -0x1 ;  /* 0xffffffffff027424 */ /* 0x000fc600078e00ff */
[----:B------:R-:W-:Y:S06]  /*64c0*/  BAR.SYNC.DEFER_BLOCKING 0x0 ;  /* 0x0000000000007b1d */ /* 0x000fec0000010000 */
[----:B------:R1:W-:Y:S04]  /*64d0*/  STS [RZ], R17 ;  /* 0x00000011ff007388 */ /* 0x0003e80000000800 */
[----:B------:R1:W-:Y:S04]  /*64e0*/  STS [0x8], R18 ;  /* 0x00000812ff007388 */ /* 0x0003e80000000800 */
[----:B------:R1:W-:Y:S04]  /*64f0*/  STS [0x10], R19 ;  /* 0x00001013ff007388 */ /* 0x0003e80000000800 */
[----:B------:R1:W-:Y:S04]  /*6500*/  STS [0x18], R20 ;  /* 0x00001814ff007388 */ /* 0x0003e80000000800 */
[----:B------:R-:W-:Y:S06]  /*6510*/  BAR.SYNC.DEFER_BLOCKING 0x0 ;  /* 0x0000000000007b1d */ /* 0x000fec0000010000 */
[----:B-1----:R-:W0:Y:S02]  /*6520*/  LDS R38, [R38.X8] ;  /* 0x0000000026267984 */ /* 0x002e240000008800 */
.L_x_5:
[----:B0-----:R-:W-:Y:S01]  /*6530*/  IMAD.IADD R16, R0, 0x1, R3 ;  /* 0x0000000100107824 */ /* 0x001fe200078e0203 */
[----:B------:R-:W-:Y:S01]  /*6540*/  CS2R R8, SRZ ;  /* 0x0000000000087805 */ /* 0x000fe2000001ff00 */
[----:B------:R-:W-:Y:S01]  /*6550*/  IMAD.MOV.U32 R17, RZ, RZ, 0x2 ;  /* 0x00000002ff117424 */ /* 0x000fe200078e00ff */
[----:B------:R-:W-:-:S02]  /*6560*/  CS2R R10, SRZ ;  /* 0x00000000000a7805 */ /* 0x000fc4000001ff00 */
[----:B------:R-:W-:-:S05]  /*6570*/  IADD3 R12, R16, 0x400, RZ ;  /* 0x00000400100c7810 */ /* 0x000fca0007ffe0ff */
[----:B------:R-:W-:-:S05]  /*6580*/  IMAD.WIDE R14, R12, R17, c[0x0][0x178] ;  /* 0x00005e000c0e7625 */ /* 0x000fca00078e0211 */
[----:B------:R-:W2:Y:S01]  /*6590*/  @!P1 LDG.E.EF.128 R8, [R14.64] ;  /* 0x000000040e089981 */ /* 0x000ea2000c0e1d00 */
[----:B------:R-:W-:Y:S01]  /*65a0*/  IADD3 R16, R16, 0x408, RZ ;  /* 0x0000040810107810 */ /* 0x000fe20007ffe0ff */
[----:B------:R-:W-:Y:S01]  /*65b0*/  CS2R R4, SRZ ;  /* 0x0000000000047805 */ /* 0x000fe2000001ff00 */
[----:B------:R-:W-:-:S03]  /*65c0*/  CS2R R6, SRZ ;  /* 0x0000000000067805 */ /* 0x000fc6000001ff00 */
[----:B------:R-:W-:-:S05]  /*65d0*/  IMAD.WIDE R16, R16, R17, c[0x0][0x178] ;  /* 0x00005e0010107625 */ /* 0x000fca00078e0211 */
[----:B------:R1:W3:Y:S01]  /*65e0*/  @!P1 LDG.E.EF.128 R4, [R16.64] ;  /* 0x0000000410049981 */ /* 0x0002e2000c0e1d00 */
[C---:B--2---:R-:W-:Y:S01]  /*65f0*/  IMAD.U32 R13, R8.reuse, 0x10000, RZ ;  /* 0x00010000080d7824 */ /* 0x044fe200078e00ff */
[----:B------:R-:W-:Y:S01]  /*6600*/  PRMT R8, R8, 0x7632, R8 ;  /* 0x0000763208087816 */ /* 0x000fe20000000008 */
[C---:B------:R-:W-:Y:S01]  /*6610*/  IMAD.U32 R15, R10.reuse, 0x10000, RZ ;  /* 0x000100000a0f7824 */ /* 0x040fe200078e00ff */
[----:B------:R-:W-:Y:S01]  /*6620*/  PRMT R10, R10, 0x7632, R10 ;  /* 0x000076320a0a7816 */ /* 0x000fe2000000000a */
[C---:B0-----:R-:W-:Y:S01]  /*6630*/  FMUL R18, R38.reuse, R13 ;  /* 0x0000000d26127220 */ /* 0x041fe20000400000 */
[C---:B------:R-:W-:Y:S01]  /*6640*/  IMAD.U32 R13, R9.reuse, 0x10000, RZ ;  /* 0x00010000090d7824 */ /* 0x040fe200078e00ff */
[C---:B------:R-:W-:Y:S01]  /*6650*/  FMUL R19, R38.reuse, R15 ;  /* 0x0000000f26137220 */ /* 0x040fe20000400000 */
[----:B------:R-:W-:Y:S02]  /*6660*/  PRMT R9, R9, 0x7632, R9 ;  /* 0x0000763209097816 */ /* 0x000fe40000000009 */
[C---:B------:R-:W-:Y:S01]  /*6670*/  FMUL R14, R38.reuse, R13 ;  /* 0x0000000d260e7220 */ /* 0x040fe20000400000 */
[----:B------:R-:W-:Y:S01]  /*6680*/  IMAD.U32 R13, R11, 0x10000, RZ ;  /* 0x000100000b0d7824 */ /* 0x000fe200078e00ff */
[----:B------:R-:W0:Y:S01]  /*6690*/  FRND R18, R18 ;  /* 0x0000001200127307 */ /* 0x000e220000201000 */
[----:B------:R-:W-:Y:S01]  /*66a0*/  IMAD.U32 R9, R9, 0x10000, RZ ;  /* 0x0001000009097824 */ /* 0x000fe200078e00ff */
[----:B------:R-:W-:Y:S01]  /*66b0*/  PRMT R11, R11, 0x7632, R11 ;  /* 0x000076320b0b7816 */ /* 0x000fe2000000000b */
[----:B-1----:R-:W-:Y:S01]  /*66c0*/  FMUL R16, R38, R13 ;  /* 0x0000000d26107220 */ /* 0x002fe20000400000 */
[C---:B---3--:R-:W-:Y:S01]  /*66d0*/  IMAD.U32 R13, R5.reuse, 0x10000, RZ ;  /* 0x00010000050d7824 */ /* 0x048fe200078e00ff */
[----:B------:R-:W-:Y:S01]  /*66e0*/  PRMT R5, R5, 0x7632, R5 ;  /* 0x0000763205057816 */ /* 0x000fe20000000005 */
[C---:B------:R-:W-:Y:S01]  /*66f0*/  IMAD.U32 R15, R4.reuse, 0x10000, RZ ;  /* 0x00010000040f7824 */ /* 0x040fe200078e00ff */
[----:B------:R-:W-:Y:S01]  /*6700*/  PRMT R4, R4, 0x7632, R4 ;  /* 0x0000763204047816 */ /* 0x000fe20000000004 */
[----:B------:R1:W2:Y:S01]  /*6710*/  FRND R20, R14 ;  /* 0x0000000e00147307 */ /* 0x0002a20000201000 */
[----:B------:R-:W-:Y:S01]  /*6720*/  IMAD.U32 R11, R11, 0x10000, RZ ;  /* 0x000100000b0b7824 */ /* 0x000fe200078e00ff */
[----:B------:R-:W-:Y:S01]  /*6730*/  FMUL R17, R38, R15 ;  /* 0x0000000f26117220 */ /* 0x000fe20000400000 */
[C---:B------:R-:W-:Y:S01]  /*6740*/  IMAD.U32 R15, R6.reuse, 0x10000, RZ ;  /* 0x00010000060f7824 */ /* 0x040fe200078e00ff */
[----:B------:R-:W-:Y:S01]  /*6750*/  PRMT R6, R6, 0x7632, R6 ;  /* 0x0000763206067816 */ /* 0x000fe20000000006 */
[C---:B------:R-:W-:Y:S01]  /*6760*/  FMUL R11, R38.reuse, R11 ;  /* 0x0000000b260b7220 */ /* 0x040fe20000400000 */
[----:B------:R-:W-:Y:S01]  /*6770*/  IMAD.U32 R5, R5, 0x10000, RZ ;  /* 0x0001000005057824 */ /* 0x000fe200078e00ff */
[C---:B------:R-:W-:Y:S01]  /*6780*/  FMUL R15, R38.reuse, R15 ;  /* 0x0000000f260f7220 */ /* 0x040fe20000400000 */
[----:B------:R3:W4:Y:S01]  /*6790*/  FRND R21, R16 ;  /* 0x0000001000157307 */ /* 0x0007220000201000 */
[----:B-1----:R-:W-:Y:S01]  /*67a0*/  FMUL R14, R38, R13 ;  /* 0x0000000d260e7220 */ /* 0x002fe20000400000 */
[----:B------:R-:W-:Y:S01]  /*67b0*/  IMAD.U32 R13, R7, 0x10000, RZ ;  /* 0x00010000070d7824 */ /* 0x000fe200078e00ff */
[----:B0-----:R-:W-:-:S02]  /*67c0*/  FSETP.GT.AND P2, PT, R18, -127, PT ;  /* 0xc2fe00001200780b */ /* 0x001fc40003f44000 */
[----:B------:R-:W-:Y:S02]  /*67d0*/  FSETP.NAN.AND P3, PT, R18, R18, PT ;  /* 0x000000121200720b */ /* 0x000fe40003f68000 */
[----:B------:R-:W-:Y:S01]  /*67e0*/  PRMT R7, R7, 0x7632, R7 ;  /* 0x0000763207077816 */ /* 0x000fe20000000007 */
[----:B------:R-:W0:Y:S01]  /*67f0*/  FRND R19, R19 ;  /* 0x0000001300137307 */ /* 0x000e220000201000 */
[----:B---3--:R-:W-:Y:S01]  /*6800*/  FMUL R16, R38, R13 ;  /* 0x0000000d26107220 */ /* 0x008fe20000400000 */
[----:B------:R-:W-:Y:S01]  /*6810*/  IMAD.U32 R13, R8, 0x10000, RZ ;  /* 0x00010000080d7824 */ /* 0x000fe200078e00ff */
[----:B------:R-:W-:Y:S01]  /*6820*/  FMUL R8, R38, R9 ;  /* 0x0000000926087220 */ /* 0x000fe20000400000 */
[----:B--2---:R-:W-:Y:S01]  /*6830*/  FSETP.GT.AND P4, PT, R20, -127, PT ;  /* 0xc2fe00001400780b */ /* 0x004fe20003f84000 */
[----:B------:R-:W-:Y:S01]  /*6840*/  IMAD.U32 R9, R10, 0x10000, RZ ;  /* 0x000100000a097824 */ /* 0x000fe200078e00ff */
[----:B------:R-:W-:Y:S01]  /*6850*/  FMUL R13, R38, R13 ;  /* 0x0000000d260d7220 */ /* 0x000fe20000400000 */
[----:B------:R-:W-:Y:S01]  /*6860*/  IMAD.U32 R7, R7, 0x10000, RZ ;  /* 0x0001000007077824 */ /* 0x000fe200078e00ff */
[----:B------:R-:W-:Y:S01]  /*6870*/  @!P2 FSEL R18, R18, -127, P3 ;  /* 0xc2fe00001212a808 */ /* 0x000fe20001800000 */
[----:B------:R-:W-:Y:S01]  /*6880*/  FRND R8, R8 ;  /* 0x0000000800087307 */ /* 0x000fe20000201000 */
[----:B------:R-:W-:Y:S01]  /*6890*/  FSETP.NAN.AND P2, PT, R20, R20, PT ;  /* 0x000000141400720b */ /* 0x000fe20003f48000 */
[----:B------:R-:W-:Y:S01]  /*68a0*/  FMUL R10, R38, R9 ;  /* 0x00000009260a7220 */ /* 0x000fe20000400000 */
[----:B----4-:R-:W-:Y:S01]  /*68b0*/  FSETP.GT.AND P3, PT, R21, -127, PT ;  /* 0xc2fe00001500780b */ /* 0x010fe20003f64000 */
[----:B------:R-:W-:Y:S01]  /*68c0*/  IMAD.U32 R9, R4, 0x10000, RZ ;  /* 0x0001000004097824 */ /* 0x000fe200078e00ff */
[----:B------:R-:W-:Y:S01]  /*68d0*/  FMUL R4, R38, R5 ;  /* 0x0000000526047220 */ /* 0x000fe20000400000 */
[----:B------:R-:W-:Y:S01]  /*68e0*/  IMAD.U32 R5, R6, 0x10000, RZ ;  /* 0x0001000006057824 */ /* 0x000fe200078e00ff */
[C---:B0-----:R-:W-:Y:S01]  /*68f0*/  FSETP.GT.AND P0, PT, R19.reuse, -127, PT ;  /* 0xc2fe00001300780b */ /* 0x041fe20003f04000 */
[----:B------:R-:W0:Y:S01]  /*6900*/  FRND R13, R13 ;  /* 0x0000000d000d7307 */ /* 0x000e220000201000 */
[----:B------:R-:W-:Y:S01]  /*6910*/  @!P4 FSEL R20, R20, -127, P2 ;  /* 0xc2fe00001414c808 */ /* 0x000fe20001000000 */
[C---:B------:R-:W-:Y:S01]  /*6920*/  FMUL R9, R38.reuse, R9 ;  /* 0x0000000926097220 */ /* 0x040fe20000400000 */
[----:B------:R-:W-:Y:S01]  /*6930*/  FSETP.NAN.AND P2, PT, R19, R19, PT ;  /* 0x000000131300720b */ /* 0x000fe20003f48000 */
[----:B------:R-:W-:Y:S01]  /*6940*/  FMUL R5, R38, R5 ;  /* 0x0000000526057220 */ /* 0x000fe20000400000 */
[----:B------:R-:W-:Y:S01]  /*6950*/  FSETP.GEU.AND P4, PT, R18, 127, PT ;  /* 0x42fe00001200780b */ /* 0x000fe20003f8e000 */
[----:B------:R-:W-:-:S02]  /*6960*/  FMUL R7, R38, R7 ;  /* 0x0000000726077220 */ /* 0x000fc40000400000 */
[----:B------:R-:W1:Y:S04]  /*6970*/  FRND R17, R17 ;  /* 0x0000001100117307 */ /* 0x000e680000201000 */
[----:B------:R-:W-:Y:S02]  /*6980*/  @!P0 FSEL R19, R19, -127, P2 ;  /* 0xc2fe000013138808 */ /* 0x000fe40001000000 */
[----:B------:R-:W-:Y:S02]  /*6990*/  FSETP.NAN.AND P0, PT, R21, R21, PT ;  /* 0x000000151500720b */ /* 0x000fe40003f08000 */
[----:B0-----:R-:W-:Y:S01]  /*69a0*/  FSETP.GT.AND P5, PT, R13, -127, PT ;  /* 0xc2fe00000d00780b */ /* 0x001fe20003fa4000 */
[----:B------:R-:W0:Y:S01]  /*69b0*/  FRND R14, R14 ;  /* 0x0000000e000e7307 */ /* 0x000e220000201000 */
[----:B------:R-:W-:-:S02]  /*69c0*/  FSETP.GT.AND P2, PT, R8, -127, PT ;  /* 0xc2fe00000800780b */ /* 0x000fc40003f44000 */
[----:B------:R-:W-:Y:S02]  /*69d0*/  @!P3 FSEL R21, R21, -127, P0 ;  /* 0xc2fe00001515b808 */ /* 0x000fe40000000000 */
[----:B------:R-:W-:Y:S02]  /*69e0*/  FSETP.NAN.AND P0, PT, R13, R13, PT ;  /* 0x0000000d0d00720b */ /* 0x000fe40003f08000 */
[----:B------:R-:W-:Y:S01]  /*69f0*/  FSETP.NAN.AND P3, PT, R8, R8, PT ;  /* 0x000000080800720b */ /* 0x000fe20003f68000 */
[----:B------:R-:W2:Y:S01]  /*6a00*/  F2I.S16.TRUNC.NTZ R22, R18 ;  /* 0x0000001200167305 */ /* 0x000ea2000020e900 */
[----:B-1----:R-:W-:-:S03]  /*6a10*/  FSETP.NAN.AND P6, PT, R17, R17, PT ;  /* 0x000000111100720b */ /* 0x002fc60003fc8000 */
[----:B------:R-:W-:Y:S02]  /*6a20*/  @!P5 FSEL R13, R13, -127, P0 ;  /* 0xc2fe00000d0dd808 */ /* 0x000fe40000000000 */
[----:B------:R-:W-:Y:S02]  /*6a30*/  FSETP.GT.AND P0, PT, R17, -127, PT ;  /* 0xc2fe00001100780b */ /* 0x000fe40003f04000 */
[----:B------:R-:W1:Y:S01]  /*6a40*/  FRND R10, R10 ;  /* 0x0000000a000a7307 */ /* 0x000e620000201000 */
[----:B------:R-:W-:Y:S02]  /*6a50*/  @!P2 FSEL R8, R8, -127, P3 ;  /* 0xc2fe00000808a808 */ /* 0x000fe40001800000 */
[----:B0-----:R-:W-:Y:S02]  /*6a60*/  FSETP.GT.AND P3, PT, R14, -127, PT ;  /* 0xc2fe00000e00780b */ /* 0x001fe40003f64000 */
[----:B------:R-:W-:Y:S02]  /*6a70*/  FSETP.GEU.AND P2, PT, R20, 127, PT ;  /* 0x42fe00001400780b */ /* 0x000fe40003f4e000 */
[----:B------:R-:W-:Y:S01]  /*6a80*/  FSETP.NAN.AND P5, PT, R18, R18, PT ;  /* 0x000000121200720b */ /* 0x000fe20003fa8000 */
[----:B------:R-:W0:Y:S01]  /*6a90*/  F2I.S16.TRUNC.NTZ R23, R20 ;  /* 0x0000001400177305 */ /* 0x000e22000020e900 */
[----:B--2---:R-:W-:-:S02]  /*6aa0*/  LOP3.LUT R25, R22, 0xffff, RZ, 0xc0, !PT ;  /* 0x0000ffff16197812 */ /* 0x004fc400078ec0ff */
[----:B------:R-:W-:Y:S02]  /*6ab0*/  @!P0 FSEL R17, R17, -127, P6 ;  /* 0xc2fe000011118808 */ /* 0x000fe40003000000 */
[----:B------:R-:W-:Y:S02]  /*6ac0*/  @P4 SEL R25, R25, 0x7f, P5 ;  /* 0x0000007f19194807 */ /* 0x000fe40002800000 */
[----:B------:R-:W-:Y:S01]  /*6ad0*/  FSETP.GEU.AND P0, PT, R13, 127, PT ;  /* 0x42fe00000d00780b */ /* 0x000fe20003f0e000 */
[----:B------:R-:W2:Y:S01]  /*6ae0*/  FRND R11, R11 ;  /* 0x0000000b000b7307 */ /* 0x000ea20000201000 */
[----:B-1----:R-:W-:Y:S02]  /*6af0*/  FSETP.GT.AND P5, PT, R10, -127, PT ;  /* 0xc2fe00000a00780b */ /* 0x002fe40003fa4000 */
[----:B------:R-:W-:Y:S02]  /*6b00*/  FSETP.NAN.AND P6, PT, R14, R14, PT ;  /* 0x0000000e0e00720b */ /* 0x000fe40003fc8000 */
[----:B------:R-:W-:-:S02]  /*6b10*/  FSETP.NAN.AND P4, PT, R20, R20, PT ;  /* 0x000000141400720b */ /* 0x000fc40003f88000 */
[----:B------:R-:W-:Y:S01]  /*6b20*/  @!P3 FSEL R14, R14, -127, P6 ;  /* 0xc2fe00000e0eb808 */ /* 0x000fe20003000000 */
[----:B------:R-:W1:Y:S01]  /*6b30*/  F2I.S16.TRUNC.NTZ R6, R13 ;  /* 0x0000000d00067305 */ /* 0x000e62000020e900 */
[----:B0-----:R-:W-:Y:S02]  /*6b40*/  LOP3.LUT R23, R23, 0xffff, RZ, 0xc0, !PT ;  /* 0x0000ffff17177812 */ /* 0x001fe400078ec0ff */
[----:B------:R-:W-:Y:S02]  /*6b50*/  FSETP.GEU.AND P3, PT, R8, 127, PT ;  /* 0x42fe00000800780b */ /* 0x000fe40003f6e000 */
[----:B------:R-:W-:Y:S02]  /*6b60*/  @P2 SEL R23, R23, 0x7f, P4 ;  /* 0x0000007f17172807 */ /* 0x000fe40002000000 */
[----:B------:R-:W-:Y:S01]  /*6b70*/  FSETP.NAN.AND P2, PT, R13, R13, PT ;  /* 0x0000000d0d00720b */ /* 0x000fe20003f48000 */
[----:B------:R-:W0:Y:S01]  /*6b80*/  FRND R9, R9 ;  /* 0x0000000900097307 */ /* 0x000e220000201000 */
[----:B--2---:R-:W-:-:S02]  /*6b90*/  FSETP.GT.AND P4, PT, R11, -127, PT ;  /* 0xc2fe00000b00780b */ /* 0x004fc40003f84000 */
[----:B------:R-:W-:-:S04]  /*6ba0*/  FSETP.NAN.AND P6, PT, R10, R10, PT ;  /* 0x0000000a0a00720b */ /* 0x000fc80003fc8000 */
[----:B------:R-:W-:Y:S01]  /*6bb0*/  @!P5 FSEL R10, R10, -127, P6 ;  /* 0xc2fe00000a0ad808 */ /* 0x000fe20003000000 */
[----:B------:R-:W2:Y:S01]  /*6bc0*/  F2I.S16.TRUNC.NTZ R18, R8 ;  /* 0x0000000800127305 */ /* 0x000ea2000020e900 */
[----:B-1----:R-:W-:Y:S02]  /*6bd0*/  LOP3.LUT R6, R6, 0xffff, RZ, 0xc0, !PT ;  /* 0x0000ffff06067812 */ /* 0x002fe400078ec0ff */
[----:B------:R-:W-:Y:S02]  /*6be0*/  FSETP.NAN.AND P5, PT, R8, R8, PT ;  /* 0x000000080800720b */ /* 0x000fe40003fa8000 */
[----:B------:R-:W-:Y:S02]  /*6bf0*/  @P0 SEL R6, R6, 0x7f, P2 ;  /* 0x0000007f06060807 */ /* 0x000fe40001000000 */
[----:B------:R-:W-:Y:S01]  /*6c00*/  FSETP.GEU.AND P2, PT, R19, 127, PT ;  /* 0x42fe00001300780b */ /* 0x000fe20003f4e000 */
[----:B------:R-:W1:Y:S01]  /*6c10*/  FRND R15, R15 ;  /* 0x0000000f000f7307 */ /* 0x000e620000201000 */
[----:B0-----:R-:W-:-:S02]  /*6c20*/  FSETP.GT.AND P0, PT, R9, -127, PT ;  /* 0xc2fe00000900780b */ /* 0x001fc40003f04000 */
[----:B------:R-:W-:Y:S02]  /*6c30*/  FSETP.NAN.AND P6, PT, R11, R11, PT ;  /* 0x0000000b0b00720b */ /* 0x000fe40003fc8000 */
[----:B------:R-:W-:Y:S02]  /*6c40*/  PRMT R25, R25, 0x3340, R6 ;  /* 0x0000334019197816 */ /* 0x000fe40000000006 */
[----:B------:R-:W-:Y:S01]  /*6c50*/  @!P4 FSEL R11, R11, -127, P6 ;  /* 0xc2fe00000b0bc808 */ /* 0x000fe20003000000 */
[----:B------:R-:W0:Y:S01]  /*6c60*/  F2I.S16.TRUNC.NTZ R24, R19 ;  /* 0x0000001300187305 */ /* 0x000e22000020e900 */
[----:B--2---:R-:W-:Y:S02]  /*6c70*/  LOP3.LUT R18, R18, 0xffff, RZ, 0xc0, !PT ;  /* 0x0000ffff12127812 */ /* 0x004fe400078ec0ff */
[----:B------:R-:W-:Y:S02]  /*6c80*/  FSETP.NAN.AND P4, PT, R19, R19, PT ;  /* 0x000000131300720b */ /* 0x000fe40003f88000 */
[----:B------:R-:W-:-:S02]  /*6c90*/  @P3 SEL R18, R18, 0x7f, P5 ;  /* 0x0000007f12123807 */ /* 0x000fc40002800000 */
[----:B------:R-:W-:Y:S01]  /*6ca0*/  FSETP.GEU.AND P3, PT, R21, 127, PT ;  /* 0x42fe00001500780b */ /* 0x000fe20003f6e000 */
[----:B------:R-:W2:Y:S01]  /*6cb0*/  FRND R16, R16 ;  /* 0x0000001000107307 */ /* 0x000ea20000201000 */
[----:B-1----:R-:W-:Y:S02]  /*6cc0*/  FSETP.GT.AND P5, PT, R15, -127, PT ;  /* 0xc2fe00000f00780b */ /* 0x002fe40003fa4000 */
[----:B------:R-:W-:Y:S02]  /*6cd0*/  FSETP.NAN.AND P6, PT, R9, R9, PT ;  /* 0x000000090900720b */ /* 0x000fe40003fc8000 */
[----:B------:R-:W-:Y:S02]  /*6ce0*/  PRMT R18, R23, 0x3340, R18 ;  /* 0x0000334017127816 */ /* 0x000fe40000000012 */
[----:B------:R-:W-:Y:S01]  /*6cf0*/  @!P0 FSEL R9, R9, -127, P6 ;  /* 0xc2fe000009098808 */ /* 0x000fe20003000000 */
[----:B------:R-:W1:Y:S01]  /*6d00*/  F2I.S16.TRUNC.NTZ R26, R21 ;  /* 0x00000015001a7305 */ /* 0x000e62000020e900 */
[----:B0-----:R-:W-:-:S02]  /*6d10*/  LOP3.LUT R19, R24, 0xffff, RZ, 0xc0, !PT ;  /* 0x0000ffff18137812 */ /* 0x001fc400078ec0ff */
[----:B------:R-:W-:Y:S02]  /*6d20*/  FSETP.NAN.AND P6, PT, R15, R15, PT ;  /* 0x0000000f0f00720b */ /* 0x000fe40003fc8000 */
[----:B------:R-:W-:Y:S02]  /*6d30*/  @P2 SEL R19, R19, 0x7f, P4 ;  /* 0x0000007f13132807 */ /* 0x000fe40002000000 */
[----:B------:R-:W-:Y:S01]  /*6d40*/  FSETP.GEU.AND P0, PT, R10, 127, PT ;  /* 0x42fe00000a00780b */ /* 0x000fe20003f0e000 */
[----:B------:R-:W0:Y:S01]  /*6d50*/  FRND R4, R4 ;  /* 0x0000000400047307 */ /* 0x000e220000201000 */
[----:B--2---:R-:W-:Y:S02]  /*6d60*/  FSETP.GT.AND P2, PT, R16, -127, PT ;  /* 0xc2fe00001000780b */ /* 0x004fe40003f44000 */
[----:B------:R-:W-:Y:S02]  /*6d70*/  FSETP.NAN.AND P4, PT, R21, R21, PT ;  /* 0x000000151500720b */ /* 0x000fe40003f88000 */
[----:B------:R-:W-:-:S02]  /*6d80*/  @!P5 FSEL R15, R15, -127, P6 ;  /* 0xc2fe00000f0fd808 */ /* 0x000fc40003000000 */
[----:B------:R-:W-:Y:S01]  /*6d90*/  FSETP.GEU.AND P5, PT, R11, 127, PT ;  /* 0x42fe00000b00780b */ /* 0x000fe20003fae000 */
[----:B------:R-:W2:Y:S01]  /*6da0*/  F2I.S16.TRUNC.NTZ R8, R10 ;  /* 0x0000000a00087305 */ /* 0x000ea2000020e900 */
[----:B-1----:R-:W-:-:S04]  /*6db0*/  LOP3.LUT R26, R26, 0xffff, RZ, 0xc0, !PT ;  /* 0x0000ffff1a1a7812 */ /* 0x002fc800078ec0ff */
[----:B------:R-:W-:Y:S02]  /*6dc0*/  @P3 SEL R26, R26, 0x7f, P4 ;  /* 0x0000007f1a1a3807 */ /* 0x000fe40002000000 */
[----:B------:R-:W-:Y:S01]  /*6dd0*/  FSETP.NAN.AND P3, PT, R10, R10, PT ;  /* 0x0000000a0a00720b */ /* 0x000fe20003f68000 */
[----:B------:R-:W1:Y:S01]  /*6de0*/  FRND R5, R5 ;  /* 0x0000000500057307 */ /* 0x000e620000201000 */
[----:B0-----:R-:W-:Y:S02]  /*6df0*/  FSETP.GT.AND P6, PT, R4, -127, PT ;  /* 0xc2fe00000400780b */ /* 0x001fe40003fc4000 */
[----:B------:R-:W-:-:S04]  /*6e00*/  FSETP.NAN.AND P4, PT, R16, R16, PT ;  /* 0x000000101000720b */ /* 0x000fc80003f88000 */
[----:B------:R-:W-:Y:S01]  /*6e10*/  @!P2 FSEL R16, R16, -127, P4 ;  /* 0xc2fe00001010a808 */ /* 0x000fe20002000000 */
[----:B------:R-:W0:Y:S01]  /*6e20*/  FRND R7, R7 ;  /* 0x0000000700077307 */ /* 0x000e220000201000 */
[----:B--2---:R-:W-:Y:S02]  /*6e30*/  LOP3.LUT R8, R8, 0xffff, RZ, 0xc0, !PT ;  /* 0x0000ffff08087812 */ /* 0x004fe400078ec0ff */
[----:B------:R-:W-:Y:S02]  /*6e40*/  FSETP.NAN.AND P4, PT, R4, R4, PT ;  /* 0x000000040400720b */ /* 0x000fe40003f88000 */
[----:B------:R-:W-:Y:S02]  /*6e50*/  @P0 SEL R8, R8, 0x7f, P3 ;  /* 0x0000007f08080807 */ /* 0x000fe40001800000 */
[----:B------:R-:W-:Y:S01]  /*6e60*/  FSETP.GEU.AND P3, PT, R9, 127, PT ;  /* 0x42fe00000900780b */ /* 0x000fe20003f6e000 */
[----:B------:R-:W2:Y:S01]  /*6e70*/  F2I.S16.TRUNC.NTZ R13, R11 ;  /* 0x0000000b000d7305 */ /* 0x000ea2000020e900 */
[----:B-1----:R-:W-:-:S02]  /*6e80*/  FSETP.GT.AND P0, PT, R5, -127, PT ;  /* 0xc2fe00000500780b */ /* 0x002fc40003f04000 */
[----:B------:R-:W-:Y:S02]  /*6e90*/  @!P6 FSEL R4, R4, -127, P4 ;  /* 0xc2fe00000404e808 */ /* 0x000fe40002000000 */
[----:B------:R-:W-:Y:S02]  /*6ea0*/  FSETP.NAN.AND P2, PT, R11, R11, PT ;  /* 0x0000000b0b00720b */ /* 0x000fe40003f48000 */
[----:B------:R-:W-:Y:S01]  /*6eb0*/  FSETP.NAN.AND P6, PT, R5, R5, PT ;  /* 0x000000050500720b */ /* 0x000fe20003fc8000 */
[----:B------:R-:W1:Y:S01]  /*6ec0*/  F2I.S16.TRUNC.NTZ R20, R9 ;  /* 0x0000000900147305 */ /* 0x000e62000020e900 */
[----:B0-----:R-:W-:Y:S02]  /*6ed0*/  FSETP.GT.AND P4, PT, R7, -127, PT ;  /* 0xc2fe00000700780b */ /* 0x001fe40003f84000 */
[----:B------:R-:W-:-:S03]  /*6ee0*/  PRMT R8, R19, 0x3340, R8 ;  /* 0x0000334013087816 */ /* 0x000fc60000000008 */
[----:B------:R-:W-:Y:S02]  /*6ef0*/  @!P0 FSEL R5, R5, -127, P6 ;  /* 0xc2fe000005058808 */ /* 0x000fe40003000000 */
[----:B------:R-:W0:Y:S01]  /*6f00*/  F2I.S16.TRUNC.NTZ R22, R17 ;  /* 0x0000001100167305 */ /* 0x000e22000020e900 */
[----:B--2---:R-:W-:Y:S02]  /*6f10*/  LOP3.LUT R13, R13, 0xffff, RZ, 0xc0, !PT ;  /* 0x0000ffff0d0d7812 */ /* 0x004fe400078ec0ff */
[----:B------:R-:W-:Y:S02]  /*6f20*/  FSETP.NAN.AND P6, PT, R7, R7, PT ;  /* 0x000000070700720b */ /* 0x000fe40003fc8000 */
[----:B------:R-:W-:Y:S02]  /*6f30*/  @P5 SEL R13, R13, 0x7f, P2 ;  /* 0x0000007f0d0d5807 */ /* 0x000fe40001000000 */
[----:B------:R-:W-:Y:S01]  /*6f40*/  FSETP.NAN.AND P5, PT, R9, R9, PT ;  /* 0x000000090900720b */ /* 0x000fe20003fa8000 */
[----:B------:R-:W2:Y:S01]  /*6f50*/  F2I.S16.TRUNC.NTZ R27, R14 ;  /* 0x0000000e001b7305 */ /* 0x000ea2000020e900 */
[----:B------:R-:W-:-:S02]  /*6f60*/  FSETP.GEU.AND P2, PT, R17, 127, PT ;  /* 0x42fe00001100780b */ /* 0x000fc40003f4e000 */
[----:B-1----:R-:W-:Y:S02]  /*6f70*/  LOP3.LUT R20, R20, 0xffff, RZ, 0xc0, !PT ;  /* 0x0000ffff14147812 */ /* 0x002fe400078ec0ff */
[----:B------:R-:W-:Y:S02]  /*6f80*/  FSETP.GEU.AND P0, PT, R4, 127, PT ;  /* 0x42fe00000400780b */ /* 0x000fe40003f0e000 */
[----:B------:R-:W-:Y:S01]  /*6f90*/  @P3 SEL R20, R20, 0x7f, P5 ;  /* 0x0000007f14143807 */ /* 0x000fe20002800000 */
[----:B------:R-:W1:Y:S01]  /*6fa0*/  F2I.S16.TRUNC.NTZ R6, R4 ;  /* 0x0000000400067305 */ /* 0x000e62000020e900 */
[----:B------:R-:W-:Y:S02]  /*6fb0*/  FSETP.GEU.AND P3, PT, R14, 127, PT ;  /* 0x42fe00000e00780b */ /* 0x000fe40003f6e000 */
[----:B------:R-:W-:Y:S02]  /*6fc0*/  @!P4 FSEL R7, R7, -127, P6 ;  /* 0xc2fe00000707c808 */ /* 0x000fe40003000000 */
[----:B------:R-:W-:-:S02]  /*6fd0*/  FSETP.NAN.AND P5, PT, R17, R17, PT ;  /* 0x000000111100720b */ /* 0x000fc40003fa8000 */
[----:B0-----:R-:W-:Y:S01]  /*6fe0*/  LOP3.LUT R9, R22, 0xffff, RZ, 0xc0, !PT ;  /* 0x0000ffff16097812 */ /* 0x001fe200078ec0ff */
[----:B------:R-:W0:Y:S01]  /*6ff0*/  F2I.S16.TRUNC.NTZ R21, R15 ;  /* 0x0000000f00157305 */ /* 0x000e22000020e900 */
[----:B------:R-:W-:Y:S02]  /*7000*/  FSETP.NAN.AND P6, PT, R4, R4, PT ;  /* 0x000000040400720b */ /* 0x000fe40003fc8000 */
[----:B------:R-:W-:Y:S02]  /*7010*/  @P2 SEL R9, R9, 0x7f, P5 ;  /* 0x0000007f09092807 */ /* 0x000fe40002800000 */
[----:B------:R-:W-:Y:S02]  /*7020*/  FSETP.NAN.AND P5, PT, R14, R14, PT ;  /* 0x0000000e0e00720b */ /* 0x000fe40003fa8000 */
[----:B------:R-:W-:Y:S01]  /*7030*/  FSETP.GEU.AND P2, PT, R15, 127, PT ;  /* 0x42fe00000f00780b */ /* 0x000fe20003f4e000 */
[----:B------:R-:W3:Y:S01]  /*7040*/  F2I.S16.TRUNC.NTZ R11, R16 ;  /* 0x00000010000b7305 */ /* 0x000ee2000020e900 */
[----:B--2---:R-:W-:-:S02]  /*7050*/  LOP3.LUT R27, R27, 0xffff, RZ, 0xc0, !PT ;  /* 0x0000ffff1b1b7812 */ /* 0x004fc400078ec0ff */
[----:B-1----:R-:W-:Y:S02]  /*7060*/  LOP3.LUT R6, R6, 0xffff, RZ, 0xc0, !PT ;  /* 0x0000ffff06067812 */ /* 0x002fe400078ec0ff */
[----:B------:R-:W-:Y:S02]  /*7070*/  @P3 SEL R27, R27, 0x7f, P5 ;  /* 0x0000007f1b1b3807 */ /* 0x000fe40002800000 */
[----:B------:R-:W-:Y:S01]  /*7080*/  @P0 SEL R6, R6, 0x7f, P6 ;  /* 0x0000007f06060807 */ /* 0x000fe20003000000 */
[----:B------:R-:W1:Y:S01]  /*7090*/  F2I.S16.TRUNC.NTZ R4, R7 ;  /* 0x0000000700047305 */ /* 0x000e62000020e900 */
[----:B------:R-:W-:Y:S02]  /*70a0*/  FSETP.GEU.AND P3, PT, R16, 127, PT ;  /* 0x42fe00001000780b */ /* 0x000fe40003f6e000 */
[----:B------:R-:W-:Y:S02]  /*70b0*/  FSETP.GEU.AND P0, PT, R7, 127, PT ;  /* 0x42fe00000700780b */ /* 0x000fe40003f0e000 */
[----:B------:R-:W-:-:S02]  /*70c0*/  FSETP.NAN.AND P4, PT, R15, R15, PT ;  /* 0x0000000f0f00720b */ /* 0x000fc40003f88000 */
[----:B0-----:R-:W-:Y:S01]  /*70d0*/  LOP3.LUT R21, R21, 0xffff, RZ, 0xc0, !PT ;  /* 0x0000ffff15157812 */ /* 0x001fe200078ec0ff */
[----:B------:R0:W2:Y:S01]  /*70e0*/  F2I.S16.TRUNC.NTZ R10, R5 ;  /* 0x00000005000a7305 */ /* 0x0000a2000020e900 */
[----:B------:R-:W-:Y:S02]  /*70f0*/  FSETP.NAN.AND P6, PT, R16, R16, PT ;  /* 0x000000101000720b */ /* 0x000fe40003fc8000 */
[----:B------:R-:W-:Y:S02]  /*7100*/  @P2 SEL R21, R21, 0x7f, P4 ;  /* 0x0000007f15152807 */ /* 0x000fe40002000000 */
[----:B------:R-:W-:Y:S02]  /*7110*/  FSETP.NAN.AND P4, PT, R7, R7, PT ;  /* 0x000000070700720b */ /* 0x000fe40003f88000 */
[----:B---3--:R-:W-:Y:S02]  /*7120*/  LOP3.LUT R11, R11, 0xffff, RZ, 0xc0, !PT ;  /* 0x0000ffff0b0b7812 */ /* 0x008fe400078ec0ff */
[----:B-1----:R-:W-:-:S02]  /*7130*/  LOP3.LUT R4, R4, 0xffff, RZ, 0xc0, !PT ;  /* 0x0000ffff04047812 */ /* 0x002fc400078ec0ff */
[----:B------:R-:W-:Y:S02]  /*7140*/  PRMT R13, R26, 0x3340, R13 ;  /* 0x000033401a0d7816 */ /* 0x000fe4000000000d */
[----:B------:R-:W-:Y:S02]  /*7150*/  @P3 SEL R11, R11, 0x7f, P6 ;  /* 0x0000007f0b0b3807 */ /* 0x000fe40003000000 */
[----:B------:R-:W-:Y:S02]  /*7160*/  @P0 SEL R4, R4, 0x7f, P4 ;  /* 0x0000007f04040807 */ /* 0x000fe40002000000 */
[----:B------:R-:W-:Y:S02]  /*7170*/  FSETP.GEU.AND P5, PT, R5, 127, PT ;  /* 0x42fe00000500780b */ /* 0x000fe40003fae000 */
[----:B------:R-:W-:Y:S02]  /*7180*/  PRMT R11, R11, 0x3340, R4 ;  /* 0x000033400b0b7816 */ /* 0x000fe40000000004 */
[----:B------:R-:W-:-:S02]  /*7190*/  PRMT R17, R8, 0x5410, R13 ;  /* 0x0000541008117816 */ /* 0x000fc4000000000d */
[----:B------:R-:W-:Y:S02]  /*71a0*/  SHF.R.S32.HI R13, RZ, 0x1f, R12 ;  /* 0x0000001fff0d7819 */ /* 0x000fe4000001140c */
[----:B------:R-:W-:Y:S02]  /*71b0*/  IADD3 R4, P0, R12, c[0x0][0x1c0], RZ ;  /* 0x000070000c047a10 */ /* 0x000fe40007f1e0ff */
[----:B------:R-:W-:Y:S02]  /*71c0*/  FSETP.NAN.AND P2, PT, R5, R5, PT ;  /* 0x000000050500720b */ /* 0x000fe40003f48000 */
[----:B0-----:R-:W-:Y:S02]  /*71d0*/  IADD3.X R5, R13, c[0x0][0x1c4], RZ, P0, !PT ;  /* 0x000071000d057a10 */ /* 0x001fe400007fe4ff */
[----:B------:R-:W-:Y:S02]  /*71e0*/  IADD3 R3, P0, R3, 0x400, RZ ;  /* 0x0000040003037810 */ /* 0x000fe40007f1e0ff */
[----:B--2---:R-:W-:-:S02]  /*71f0*/  LOP3.LUT R10, R10, 0xffff, RZ, 0xc0, !PT ;  /* 0x0000ffff0a0a7812 */ /* 0x004fc400078ec0ff */
[----:B------:R-:W-:Y:S01]  /*7200*/  PRMT R9, R9, 0x3340, R20 ;  /* 0x0000334009097816 */ /* 0x000fe20000000014 */
[----:B------:R-:W-:Y:S01]  /*7210*/  IMAD.X R2, RZ, RZ, R2, P0 ;  /* 0x000000ffff027224 */ /* 0x000fe200000e0602 */
[----:B------:R-:W-:Y:S02]  /*7220*/  @P5 SEL R10, R10, 0x7f, P2 ;  /* 0x0000007f0a0a5807 */ /* 0x000fe40001000000 */
[----:B------:R-:W-:Y:S02]  /*7230*/  PRMT R6, R27, 0x3340, R6 ;  /* 0x000033401b067816 */ /* 0x000fe40000000006 */
[----:B------:R-:W-:Y:S02]  /*7240*/  ISETP.GE.U32.AND P0, PT, R3, 0x800, PT ;  /* 0x000008000300780c */ /* 0x000fe40003f06070 */
[----:B------:R-:W-:Y:S02]  /*7250*/  PRMT R16, R25, 0x5410, R18 ;  /* 0x0000541019107816 */ /* 0x000fe40000000012 */
[----:B------:R-:W-:-:S02]  /*7260*/  PRMT R10, R21, 0x3340, R10 ;  /* 0x00003340150a7816 */ /* 0x000fc4000000000a */
[----:B------:R-:W-:Y:S02]  /*7270*/  PRMT R18, R9, 0x5410, R6 ;  /* 0x0000541009127816 */ /* 0x000fe40000000006 */
[----:B------:R-:W-:Y:S02]  /*7280*/  ISETP.GE.U32.AND.EX P0, PT, R2, RZ, PT, P0 ;  /* 0x000000ff0200720c */ /* 0x000fe40003f06100 */
[C---:B------:R-:W-:Y:S02]  /*7290*/  IADD3 R6, P2, R12.reuse, c[0x0][0x1c8], RZ ;  /* 0x000072000c067a10 */ /* 0x040fe40007f5e0ff */
[C---:B------:R-:W-:Y:S02]  /*72a0*/  IADD3 R8, P3, R12.reuse, c[0x0][0x1d0], RZ ;  /* 0x000074000c087a10 */ /* 0x040fe40007f7e0ff */
[----:B------:R-:W-:Y:S02]  /*72b0*/  IADD3 R12, P4, R12, c[0x0][0x1d8], RZ ;  /* 0x000076000c0c7a10 */ /* 0x000fe40007f9e0ff */
[----:B------:R-:W-:-:S02]  /*72c0*/  PRMT R19, R10, 0x5410, R11 ;  /* 0x000054100a137816 */ /* 0x000fc4000000000b */
[C---:B------:R-:W-:Y:S02]  /*72d0*/  IADD3.X R7, R13.reuse, c[0x0][0x1cc], RZ, P2, !PT ;  /* 0x000073000d077a10 */ /* 0x040fe400017fe4ff */
[C---:B------:R-:W-:Y:S01]  /*72e0*/  IADD3.X R9, R13.reuse, c[0x0][0x1d4], RZ, P3, !PT ;  /* 0x000075000d097a10 */ /* 0x040fe20001ffe4ff */
[----:B------:R0:W-:Y:S01]  /*72f0*/  @!P1 STG.E.128 [R4.64], R16 ;  /* 0x0000001004009986 */ /* 0x0001e2000c101d04 */
[----:B------:R-:W-:-:S03]  /*7300*/  IADD3.X R13, R13, c[0x0][0x1dc], RZ, P4, !PT ;  /* 0x000077000d0d7a10 */ /* 0x000fc600027fe4ff */
[----:B------:R0:W-:Y:S04]  /*7310*/  @!P1 STG.E.128 [R6.64], R16 ;  /* 0x0000001006009986 */ /* 0x0001e8000c101d04 */
[----:B------:R0:W-:Y:S04]  /*7320*/  @!P1 STG.E.128 [R8.64], R16 ;  /* 0x0000001008009986 */ /* 0x0001e8000c101d04 */
[----:B------:R0:W-:Y:S01]  /*7330*/  @!P1 STG.E.128 [R12.64], R16 ;  /* 0x000000100c009986 */ /* 0x0001e2000c101d04 */
[----:B------:R-:W-:Y:S05]  /*7340*/  @!P0 BRA `(.L_x_5) ;  /* 0xfffff1e000008947 */ /* 0x000fea000383ffff */
[----:B------:R-:W-:Y:S05]  /*7350*/  EXIT ;  /* 0x000000000000794d */ /* 0x000fea0003800000 */
.L_x_6:
[----:B------:R-:W-:-:S00]  /*7360*/  BRA `(.L_x_6) ;  /* 0xfffffff000007947 */ /* 0x000fc0000383ffff */
[----:B------:R-:W-:-:S00]  /*7370*/  NOP ;  /* 0x0000000000007918 */ /* 0x000fc00000000000 */
        /* <DEDUP_REMOVED lines=8> */
.L_x_7:


//--------------------- .nv.global.init           --------------------------
	.section	.nv.global.init,"aw",@progbits
.nv.global.init:
	.type		_$_str,@object
	.size		_$_str,(.L_0 - _$_str)
_$_str:
        /*0000*/ 	.byte	0x5f, 0x5f, 0x43, 0x55, 0x44, 0x41, 0x5f, 0x46, 0x54, 0x5a, 0x00
.L_0:


//--------------------- .nv.shared.triton_red_fused__to_copy_add_amax_amin_clamp_mul_native_layer_norm_reciprocal_1 --------------------------
	.section	.nv.shared.triton_red_fused__to_copy_add_amax_amin_clamp_mul_native_layer_norm_reciprocal_1,"aw",@nobits
	.sectionflags	@""
	.align	16
